//
// Generated by NVIDIA NVVM Compiler
//
// Compiler Build ID: CL-36424714
// Cuda compilation tools, release 13.0, V13.0.88
// Based on NVVM 20.0.0
//

.version 9.0
.target sm_100
.address_size 64

	// .globl	_Z5pricePfS_S_S_S_S_S_

.visible .entry _Z5pricePfS_S_S_S_S_S_(
	.param .u64 .ptr .align 1 _Z5pricePfS_S_S_S_S_S__param_0,
	.param .u64 .ptr .align 1 _Z5pricePfS_S_S_S_S_S__param_1,
	.param .u64 .ptr .align 1 _Z5pricePfS_S_S_S_S_S__param_2,
	.param .u64 .ptr .align 1 _Z5pricePfS_S_S_S_S_S__param_3,
	.param .u64 .ptr .align 1 _Z5pricePfS_S_S_S_S_S__param_4,
	.param .u64 .ptr .align 1 _Z5pricePfS_S_S_S_S_S__param_5,
	.param .u64 .ptr .align 1 _Z5pricePfS_S_S_S_S_S__param_6
)
{
	.reg .pred 	%p<6>;
	.reg .b32 	%r<8>;
	.reg .b32 	%f<62>;
	.reg .b64 	%rd<23>;
	.reg .b64 	%fd<115>;

	ld.param.u64 	%rd1, [_Z5pricePfS_S_S_S_S_S__param_0];
	ld.param.u64 	%rd2, [_Z5pricePfS_S_S_S_S_S__param_1];
	ld.param.u64 	%rd3, [_Z5pricePfS_S_S_S_S_S__param_2];
	ld.param.u64 	%rd4, [_Z5pricePfS_S_S_S_S_S__param_3];
	ld.param.u64 	%rd5, [_Z5pricePfS_S_S_S_S_S__param_4];
	ld.param.u64 	%rd6, [_Z5pricePfS_S_S_S_S_S__param_5];
	ld.param.u64 	%rd7, [_Z5pricePfS_S_S_S_S_S__param_6];
	cvta.to.global.u64 	%rd8, %rd7;
	cvta.to.global.u64 	%rd9, %rd6;
	cvta.to.global.u64 	%rd10, %rd5;
	cvta.to.global.u64 	%rd11, %rd4;
	cvta.to.global.u64 	%rd12, %rd3;
	cvta.to.global.u64 	%rd13, %rd2;
	cvta.to.global.u64 	%rd14, %rd1;
	mov.u32 	%r1, %tid.x;
	mul.wide.u32 	%rd15, %r1, 4;
	add.s64 	%rd16, %rd14, %rd15;
	ld.global.f32 	%f1, [%rd16];
	add.s64 	%rd17, %rd13, %rd15;
	ld.global.f32 	%f2, [%rd17];
	add.s64 	%rd18, %rd12, %rd15;
	ld.global.f32 	%f3, [%rd18];
	add.s64 	%rd19, %rd11, %rd15;
	ld.global.f32 	%f4, [%rd19];
	add.s64 	%rd20, %rd10, %rd15;
	ld.global.f32 	%f5, [%rd20];
	add.s64 	%rd21, %rd9, %rd15;
	add.s64 	%rd22, %rd8, %rd15;
	sqrt.rn.f32 	%f6, %f3;
	mul.f32 	%f7, %f5, %f6;
	div.rn.f32 	%f8, %f2, %f1;
	setp.lt.f32 	%p1, %f8, 0f00800000;
	mul.f32 	%f9, %f8, 0f4B000000;
	selp.f32 	%f10, %f9, %f8, %p1;
	selp.f32 	%f11, 0fC1B80000, 0f00000000, %p1;
	mov.b32 	%r2, %f10;
	add.s32 	%r3, %r2, -1059760811;
	and.b32  	%r4, %r3, -8388608;
	sub.s32 	%r5, %r2, %r4;
	mov.b32 	%f12, %r5;
	cvt.rn.f32.s32 	%f13, %r4;
	fma.rn.f32 	%f14, %f13, 0f34000000, %f11;
	add.f32 	%f15, %f12, 0fBF800000;
	fma.rn.f32 	%f16, %f15, 0fBE055027, 0f3E1039F6;
	fma.rn.f32 	%f17, %f16, %f15, 0fBDF8CDCC;
	fma.rn.f32 	%f18, %f17, %f15, 0f3E0F2955;
	fma.rn.f32 	%f19, %f18, %f15, 0fBE2AD8B9;
	fma.rn.f32 	%f20, %f19, %f15, 0f3E4CED0B;
	fma.rn.f32 	%f21, %f20, %f15, 0fBE7FFF22;
	fma.rn.f32 	%f22, %f21, %f15, 0f3EAAAA78;
	fma.rn.f32 	%f23, %f22, %f15, 0fBF000000;
	mul.f32 	%f24, %f15, %f23;
	fma.rn.f32 	%f25, %f24, %f15, %f15;
	fma.rn.f32 	%f26, %f14, 0f3F317218, %f25;
	setp.gt.u32 	%p2, %r2, 2139095039;
	fma.rn.f32 	%f27, %f10, 0f7F800000, 0f7F800000;
	selp.f32 	%f28, %f27, %f26, %p2;
	setp.eq.f32 	%p3, %f10, 0f00000000;
	selp.f32 	%f29, 0fFF800000, %f28, %p3;
	cvt.f64.f32 	%fd1, %f29;
	cvt.f64.f32 	%fd2, %f4;
	cvt.f64.f32 	%fd3, %f5;
	mul.f64 	%fd4, %fd3, 0d3FE0000000000000;
	fma.rn.f64 	%fd5, %fd4, %fd3, %fd2;
	cvt.f64.f32 	%fd6, %f3;
	fma.rn.f64 	%fd7, %fd5, %fd6, %fd1;
	cvt.f64.f32 	%fd8, %f7;
	div.rn.f64 	%fd9, %fd7, %fd8;
	cvt.rn.f32.f64 	%f30, %fd9;
	sub.f32 	%f31, %f30, %f7;
	neg.f32 	%f32, %f4;
	mul.f32 	%f33, %f3, %f32;
	fma.rn.f32 	%f34, %f33, 0f3BBB989D, 0f3F000000;
	cvt.sat.f32.f32 	%f35, %f34;
	mov.f32 	%f36, 0f4B400001;
	mov.f32 	%f37, 0f437C0000;
	fma.rm.f32 	%f38, %f35, %f37, %f36;
	add.f32 	%f39, %f38, 0fCB40007F;
	neg.f32 	%f40, %f39;
	fma.rn.f32 	%f41, %f33, 0f3FB8AA3B, %f40;
	fma.rn.f32 	%f42, %f33, 0f32A57060, %f41;
	mov.b32 	%r6, %f38;
	shl.b32 	%r7, %r6, 23;
	mov.b32 	%f43, %r7;
	ex2.approx.ftz.f32 	%f44, %f42;
	mul.f32 	%f45, %f44, %f43;
	mul.f32 	%f46, %f1, %f45;
	cvt.f64.f32 	%fd10, %f30;
	mul.f64 	%fd11, %fd10, 0d3FE6A09E667F3BCD;
	abs.f64 	%fd12, %fd11;
	fma.rn.f64 	%fd13, %fd12, 0dBCF0679AFBA6F279, 0d3D47088FDB46FA5F;
	fma.rn.f64 	%fd14, %fd13, %fd12, 0dBD8DF9F9B976A9B2;
	fma.rn.f64 	%fd15, %fd14, %fd12, 0d3DC7F1F5590CC332;
	fma.rn.f64 	%fd16, %fd15, %fd12, 0dBDFA28A3CD2D56C4;
	fma.rn.f64 	%fd17, %fd16, %fd12, 0d3E2485EE67835925;
	fma.rn.f64 	%fd18, %fd17, %fd12, 0dBE476DB45919F583;
	fma.rn.f64 	%fd19, %fd18, %fd12, 0d3E62D698D98C8D71;
	fma.rn.f64 	%fd20, %fd19, %fd12, 0dBE720A2C7155D5C6;
	fma.rn.f64 	%fd21, %fd20, %fd12, 0dBE41D29B37CA1397;
	fma.rn.f64 	%fd22, %fd21, %fd12, 0d3EA2EF6CC0F67A49;
	fma.rn.f64 	%fd23, %fd22, %fd12, 0dBEC102B892333B6F;
	fma.rn.f64 	%fd24, %fd23, %fd12, 0d3ECA30375BA9A84E;
	fma.rn.f64 	%fd25, %fd24, %fd12, 0d3ECAAD18DEDEA43E;
	fma.rn.f64 	%fd26, %fd25, %fd12, 0dBEFF05355BC5B225;
	fma.rn.f64 	%fd27, %fd26, %fd12, 0d3F10E37A3108BC8B;
	fma.rn.f64 	%fd28, %fd27, %fd12, 0d3EFB292D828E5CB2;
	fma.rn.f64 	%fd29, %fd28, %fd12, 0dBF4356626EBF9BFA;
	fma.rn.f64 	%fd30, %fd29, %fd12, 0d3F5BCA68F73D6AFC;
	fma.rn.f64 	%fd31, %fd30, %fd12, 0dBF2B6B69EBBC280B;
	fma.rn.f64 	%fd32, %fd31, %fd12, 0dBF9396685912A453;
	fma.rn.f64 	%fd33, %fd32, %fd12, 0d3FBA4F4E2A1ABEF8;
	fma.rn.f64 	%fd34, %fd33, %fd12, 0d3FE45F306DC9C8BB;
	fma.rn.f64 	%fd35, %fd34, %fd12, 0d3FC06EBA8214DB69;
	fma.rn.f64 	%fd36, %fd35, %fd12, %fd12;
	sub.f64 	%fd37, %fd12, %fd36;
	fma.rn.f64 	%fd38, %fd35, %fd12, %fd37;
	neg.f64 	%fd39, %fd36;
	neg.f64 	%fd40, %fd38;
	cvt.rn.f32.f64 	%f47, %fd39;
	mul.f32 	%f48, %f47, 0f3FB8AA3B;
	cvt.rni.f32.f32 	%f49, %f48;
	cvt.f64.f32 	%fd41, %f49;
	fma.rn.f64 	%fd42, %fd41, 0dBFE62E42FEFA39EF, %fd39;
	fma.rn.f64 	%fd43, %fd42, 0d3E5AE904A4741B81, 0d3E928A27F89B6999;
	fma.rn.f64 	%fd44, %fd43, %fd42, 0d3EC71DE715FF7E07;
	fma.rn.f64 	%fd45, %fd44, %fd42, 0d3EFA019A6B0AC45A;
	fma.rn.f64 	%fd46, %fd45, %fd42, 0d3F2A01A017EED94F;
	fma.rn.f64 	%fd47, %fd46, %fd42, 0d3F56C16C17F2A71B;
	fma.rn.f64 	%fd48, %fd47, %fd42, 0d3F811111111173C4;
	fma.rn.f64 	%fd49, %fd48, %fd42, 0d3FA555555555211A;
	fma.rn.f64 	%fd50, %fd49, %fd42, 0d3FC5555555555540;
	fma.rn.f64 	%fd51, %fd50, %fd42, 0d3FE0000000000005;
	mul.f64 	%fd52, %fd42, %fd51;
	fma.rn.f64 	%fd53, %fd52, %fd42, %fd40;
	add.f64 	%fd54, %fd42, %fd53;
	ex2.approx.ftz.f32 	%f50, %f49;
	cvt.f64.f32 	%fd55, %f50;
	mov.f64 	%fd56, 0d3FF0000000000000;
	sub.f64 	%fd57, %fd56, %fd55;
	neg.f64 	%fd58, %fd54;
	fma.rn.f64 	%fd59, %fd58, %fd55, %fd57;
	setp.ge.f64 	%p4, %fd12, 0d4017AFB48DC96626;
	selp.f64 	%fd60, 0d3FF0000000000000, %fd59, %p4;
	copysign.f64 	%fd61, %fd11, %fd60;
	fma.rn.f64 	%fd62, %fd61, 0d3FE0000000000000, 0d3FE0000000000000;
	cvt.rn.f32.f64 	%f51, %fd62;
	mul.f32 	%f52, %f2, %f51;
	cvt.f64.f32 	%fd63, %f31;
	mul.f64 	%fd64, %fd63, 0d3FE6A09E667F3BCD;
	abs.f64 	%fd65, %fd64;
	fma.rn.f64 	%fd66, %fd65, 0dBCF0679AFBA6F279, 0d3D47088FDB46FA5F;
	fma.rn.f64 	%fd67, %fd66, %fd65, 0dBD8DF9F9B976A9B2;
	fma.rn.f64 	%fd68, %fd67, %fd65, 0d3DC7F1F5590CC332;
	fma.rn.f64 	%fd69, %fd68, %fd65, 0dBDFA28A3CD2D56C4;
	fma.rn.f64 	%fd70, %fd69, %fd65, 0d3E2485EE67835925;
	fma.rn.f64 	%fd71, %fd70, %fd65, 0dBE476DB45919F583;
	fma.rn.f64 	%fd72, %fd71, %fd65, 0d3E62D698D98C8D71;
	fma.rn.f64 	%fd73, %fd72, %fd65, 0dBE720A2C7155D5C6;
	fma.rn.f64 	%fd74, %fd73, %fd65, 0dBE41D29B37CA1397;
	fma.rn.f64 	%fd75, %fd74, %fd65, 0d3EA2EF6CC0F67A49;
	fma.rn.f64 	%fd76, %fd75, %fd65, 0dBEC102B892333B6F;
	fma.rn.f64 	%fd77, %fd76, %fd65, 0d3ECA30375BA9A84E;
	fma.rn.f64 	%fd78, %fd77, %fd65, 0d3ECAAD18DEDEA43E;
	fma.rn.f64 	%fd79, %fd78, %fd65, 0dBEFF05355BC5B225;
	fma.rn.f64 	%fd80, %fd79, %fd65, 0d3F10E37A3108BC8B;
	fma.rn.f64 	%fd81, %fd80, %fd65, 0d3EFB292D828E5CB2;
	fma.rn.f64 	%fd82, %fd81, %fd65, 0dBF4356626EBF9BFA;
	fma.rn.f64 	%fd83, %fd82, %fd65, 0d3F5BCA68F73D6AFC;
	fma.rn.f64 	%fd84, %fd83, %fd65, 0dBF2B6B69EBBC280B;
	fma.rn.f64 	%fd85, %fd84, %fd65, 0dBF9396685912A453;
	fma.rn.f64 	%fd86, %fd85, %fd65, 0d3FBA4F4E2A1ABEF8;
	fma.rn.f64 	%fd87, %fd86, %fd65, 0d3FE45F306DC9C8BB;
	fma.rn.f64 	%fd88, %fd87, %fd65, 0d3FC06EBA8214DB69;
	fma.rn.f64 	%fd89, %fd88, %fd65, %fd65;
	sub.f64 	%fd90, %fd65, %fd89;
	fma.rn.f64 	%fd91, %fd88, %fd65, %fd90;
	neg.f64 	%fd92, %fd89;
	neg.f64 	%fd93, %fd91;
	cvt.rn.f32.f64 	%f53, %fd92;
	mul.f32 	%f54, %f53, 0f3FB8AA3B;
	cvt.rni.f32.f32 	%f55, %f54;
	cvt.f64.f32 	%fd94, %f55;
	fma.rn.f64 	%fd95, %fd94, 0dBFE62E42FEFA39EF, %fd92;
	fma.rn.f64 	%fd96, %fd95, 0d3E5AE904A4741B81, 0d3E928A27F89B6999;
	fma.rn.f64 	%fd97, %fd96, %fd95, 0d3EC71DE715FF7E07;
	fma.rn.f64 	%fd98, %fd97, %fd95, 0d3EFA019A6B0AC45A;
	fma.rn.f64 	%fd99, %fd98, %fd95, 0d3F2A01A017EED94F;
	fma.rn.f64 	%fd100, %fd99, %fd95, 0d3F56C16C17F2A71B;
	fma.rn.f64 	%fd101, %fd100, %fd95, 0d3F811111111173C4;
	fma.rn.f64 	%fd102, %fd101, %fd95, 0d3FA555555555211A;
	fma.rn.f64 	%fd103, %fd102, %fd95, 0d3FC5555555555540;
	fma.rn.f64 	%fd104, %fd103, %fd95, 0d3FE0000000000005;
	mul.f64 	%fd105, %fd95, %fd104;
	fma.rn.f64 	%fd106, %fd105, %fd95, %fd93;
	add.f64 	%fd107, %fd95, %fd106;
	ex2.approx.ftz.f32 	%f56, %f55;
	cvt.f64.f32 	%fd108, %f56;
	sub.f64 	%fd109, %fd56, %fd108;
	neg.f64 	%fd110, %fd107;
	fma.rn.f64 	%fd111, %fd110, %fd108, %fd109;
	setp.ge.f64 	%p5, %fd65, 0d4017AFB48DC96626;
	selp.f64 	%fd112, 0d3FF0000000000000, %fd111, %p5;
	copysign.f64 	%fd113, %fd64, %fd112;
	fma.rn.f64 	%fd114, %fd113, 0d3FE0000000000000, 0d3FE0000000000000;
	cvt.rn.f32.f64 	%f57, %fd114;
	mul.f32 	%f58, %f46, %f57;
	sub.f32 	%f59, %f52, %f58;
	st.global.f32 	[%rd21], %f59;
	sub.f32 	%f60, %f46, %f2;
	add.f32 	%f61, %f60, %f59;
	st.global.f32 	[%rd22], %f61;
	ret;

}


// ===== COMPILED SASS (sm_100) =====

	.target	sm_100

	.elftype	@"ET_EXEC"


//--------------------- .note.nv.tkinfo           --------------------------
	.section	.note.nv.tkinfo,"",@"SHT_NOTE"
	.sectionflags	@"SHF_NOTE_NV_TKINFO"
	.tkinfo
        /*0018*/ 	.word	0x00000002
        /*0030*/ 	.string	""
        /*0030*/ 	.string	"ptxas"
        /*0030*/ 	.string	"Cuda compilation tools, release 13.0, V13.0.88"
        /*0030*/ 	.string	"Build cuda_13.0.r13.0/compiler.36424714_0"
        /*0030*/ 	.string	"-arch sm_100 -m 64 "



//--------------------- .note.nv.cuinfo           --------------------------
	.section	.note.nv.cuinfo,"",@"SHT_NOTE"
	.sectionflags	@"SHF_NOTE_NV_CUINFO"
        /*0018*/ 	.short	0x0002
        /*001a*/ 	.short	0x0064
        /*001c*/ 	.short	0x0082
	.zero		2


//--------------------- .nv.info                  --------------------------
	.section	.nv.info,"",@"SHT_CUDA_INFO"
	.align	4


	//----- nvinfo : EIATTR_REGCOUNT
	.align		4
        /*0000*/ 	.byte	0x04, 0x2f
        /*0002*/ 	.short	(.L_1 - .L_0)
	.align		4
.L_0:
        /*0004*/ 	.word	index@(_Z5pricePfS_S_S_S_S_S_)
        /*0008*/ 	.word	0x00000020


	//----- nvinfo : EIATTR_FRAME_SIZE
	.align		4
.L_1:
        /*000c*/ 	.byte	0x04, 0x11
        /*000e*/ 	.short	(.L_3 - .L_2)
	.align		4
.L_2:
        /*0010*/ 	.word	index@($__internal_2_$__cuda_sm3x_div_rn_noftz_f32_slowpath)
        /*0014*/ 	.word	0x00000000


	//----- nvinfo : EIATTR_FRAME_SIZE
	.align		4
.L_3:
        /*0018*/ 	.byte	0x04, 0x11
        /*001a*/ 	.short	(.L_5 - .L_4)
	.align		4
.L_4:
        /*001c*/ 	.word	index@($__internal_1_$__cuda_sm20_sqrt_rn_f32_slowpath)
        /*0020*/ 	.word	0x00000000


	//----- nvinfo : EIATTR_FRAME_SIZE
	.align		4
.L_5:
        /*0024*/ 	.byte	0x04, 0x11
        /*0026*/ 	.short	(.L_7 - .L_6)
	.align		4
.L_6:
        /*0028*/ 	.word	index@($__internal_0_$__cuda_sm20_div_rn_f64_full)
        /*002c*/ 	.word	0x00000000


	//----- nvinfo : EIATTR_FRAME_SIZE
	.align		4
.L_7:
        /*0030*/ 	.byte	0x04, 0x11
        /*0032*/ 	.short	(.L_9 - .L_8)
	.align		4
.L_8:
        /*0034*/ 	.word	index@(_Z5pricePfS_S_S_S_S_S_)
        /*0038*/ 	.word	0x00000000


	//----- nvinfo : EIATTR_MIN_STACK_SIZE
	.align		4
.L_9:
        /*003c*/ 	.byte	0x04, 0x12
        /*003e*/ 	.short	(.L_11 - .L_10)
	.align		4
.L_10:
        /*0040*/ 	.word	index@(_Z5pricePfS_S_S_S_S_S_)
        /*0044*/ 	.word	0x00000000
.L_11:


//--------------------- .nv.compat                --------------------------
	.section	.nv.compat,"",@"SHT_CUDA_COMPAT_INFO"
	.align	4
        /*0000*/ 	.byte	0x02, 0x09, 0x00, 0x00, 0x02, 0x02, 0x01, 0x00, 0x02, 0x05, 0x05, 0x00, 0x03, 0x07, 0x01, 0x01
        /*0010*/ 	.byte	0x02, 0x03, 0x00, 0x00, 0x02, 0x06, 0x01, 0x00, 0x04, 0x0b, 0x08, 0x00, 0x01, 0x00, 0x00, 0x00
        /*0020*/ 	.byte	0x00, 0x00, 0x00, 0x00


//--------------------- .nv.info._Z5pricePfS_S_S_S_S_S_ --------------------------
	.section	.nv.info._Z5pricePfS_S_S_S_S_S_,"",@"SHT_CUDA_INFO"
	.sectionflags	@""
	.align	4


	//----- nvinfo : EIATTR_CUDA_API_VERSION
	.align		4
        /*0000*/ 	.byte	0x04, 0x37
        /*0002*/ 	.short	(.L_13 - .L_12)
.L_12:
        /*0004*/ 	.word	0x00000082


	//----- nvinfo : EIATTR_KPARAM_INFO
	.align		4
.L_13:
        /*0008*/ 	.byte	0x04, 0x17
        /*000a*/ 	.short	(.L_15 - .L_14)
.L_14:
        /*000c*/ 	.word	0x00000000
        /*0010*/ 	.short	0x0006
        /*0012*/ 	.short	0x0030
        /*0014*/ 	.byte	0x00, 0xf5, 0x21, 0x00


	//----- nvinfo : EIATTR_KPARAM_INFO
	.align		4
.L_15:
        /*0018*/ 	.byte	0x04, 0x17
        /*001a*/ 	.short	(.L_17 - .L_16)
.L_16:
        /*001c*/ 	.word	0x00000000
        /*0020*/ 	.short	0x0005
        /*0022*/ 	.short	0x0028
        /*0024*/ 	.byte	0x00, 0xf5, 0x21, 0x00


	//----- nvinfo : EIATTR_KPARAM_INFO
	.align		4
.L_17:
        /*0028*/ 	.byte	0x04, 0x17
        /*002a*/ 	.short	(.L_19 - .L_18)
.L_18:
        /*002c*/ 	.word	0x00000000
        /*0030*/ 	.short	0x0004
        /*0032*/ 	.short	0x0020
        /*0034*/ 	.byte	0x00, 0xf5, 0x21, 0x00


	//----- nvinfo : EIATTR_KPARAM_INFO
	.align		4
.L_19:
        /*0038*/ 	.byte	0x04, 0x17
        /*003a*/ 	.short	(.L_21 - .L_20)
.L_20:
        /*003c*/ 	.word	0x00000000
        /*0040*/ 	.short	0x0003
        /*0042*/ 	.short	0x0018
        /*0044*/ 	.byte	0x00, 0xf5, 0x21, 0x00


	//----- nvinfo : EIATTR_KPARAM_INFO
	.align		4
.L_21:
        /*0048*/ 	.byte	0x04, 0x17
        /*004a*/ 	.short	(.L_23 - .L_22)
.L_22:
        /*004c*/ 	.word	0x00000000
        /*0050*/ 	.short	0x0002
        /*0052*/ 	.short	0x0010
        /*0054*/ 	.byte	0x00, 0xf5, 0x21, 0x00


	//----- nvinfo : EIATTR_KPARAM_INFO
	.align		4
.L_23:
        /*0058*/ 	.byte	0x04, 0x17
        /*005a*/ 	.short	(.L_25 - .L_24)
.L_24:
        /*005c*/ 	.word	0x00000000
        /*0060*/ 	.short	0x0001
        /*0062*/ 	.short	0x0008
        /*0064*/ 	.byte	0x00, 0xf5, 0x21, 0x00


	//----- nvinfo : EIATTR_KPARAM_INFO
	.align		4
.L_25:
        /*0068*/ 	.byte	0x04, 0x17
        /*006a*/ 	.short	(.L_27 - .L_26)
.L_26:
        /*006c*/ 	.word	0x00000000
        /*0070*/ 	.short	0x0000
        /*0072*/ 	.short	0x0000
        /*0074*/ 	.byte	0x00, 0xf5, 0x21, 0x00


	//----- nvinfo : EIATTR_SPARSE_MMA_MASK
	.align		4
.L_27:
        /*0078*/ 	.byte	0x03, 0x50
        /*007a*/ 	.short	0x0000


	//----- nvinfo : EIATTR_MAXREG_COUNT
	.align		4
        /*007c*/ 	.byte	0x03, 0x1b
        /*007e*/ 	.short	0x00ff


	//----- nvinfo : EIATTR_MERCURY_ISA_VERSION
	.align		4
        /*0080*/ 	.byte	0x03, 0x5f
        /*0082*/ 	.short	0x0101


	//----- nvinfo : EIATTR_VRC_CTA_INIT_COUNT
	.align		4
        /*0084*/ 	.byte	0x02, 0x4a
	.zero		1
	.zero		1


	//----- nvinfo : EIATTR_EXIT_INSTR_OFFSETS
	.align		4
        /*0088*/ 	.byte	0x04, 0x1c
        /*008a*/ 	.short	(.L_29 - .L_28)


	//   ....[0]....
.L_28:
        /*008c*/ 	.word	0x000013b0


	//----- nvinfo : EIATTR_CRS_STACK_SIZE
	.align		4
.L_29:
        /*0090*/ 	.byte	0x04, 0x1e
        /*0092*/ 	.short	(.L_31 - .L_30)
.L_30:
        /*0094*/ 	.word	0x00000000


	//----- nvinfo : EIATTR_CBANK_PARAM_SIZE
	.align		4
.L_31:
        /*0098*/ 	.byte	0x03, 0x19
        /*009a*/ 	.short	0x0038


	//----- nvinfo : EIATTR_PARAM_CBANK
	.align		4
        /*009c*/ 	.byte	0x04, 0x0a
        /*009e*/ 	.short	(.L_33 - .L_32)
	.align		4
.L_32:
        /*00a0*/ 	.word	index@(.nv.constant0._Z5pricePfS_S_S_S_S_S_)
        /*00a4*/ 	.short	0x0380
        /*00a6*/ 	.short	0x0038


	//----- nvinfo : EIATTR_SW_WAR
	.align		4
.L_33:
        /*00a8*/ 	.byte	0x04, 0x36
        /*00aa*/ 	.short	(.L_35 - .L_34)
.L_34:
        /*00ac*/ 	.word	0x00000008
.L_35:


//--------------------- .nv.callgraph             --------------------------
	.section	.nv.callgraph,"",@"SHT_CUDA_CALLGRAPH"
	.align	4
	.sectionentsize	8
	.align		4
        /*0000*/ 	.word	0x00000000
	.align		4
        /*0004*/ 	.word	0xffffffff
	.align		4
        /*0008*/ 	.word	0x00000000
	.align		4
        /*000c*/ 	.word	0xfffffffe
	.align		4
        /*0010*/ 	.word	0x00000000
	.align		4
        /*0014*/ 	.word	0xfffffffd
	.align		4
        /*0018*/ 	.word	0x00000000
	.align		4
        /*001c*/ 	.word	0xfffffffc


//--------------------- .text._Z5pricePfS_S_S_S_S_S_ --------------------------
	.section	.text._Z5pricePfS_S_S_S_S_S_,"ax",@progbits
	.align	128
        .global         _Z5pricePfS_S_S_S_S_S_
        .type           _Z5pricePfS_S_S_S_S_S_,@function
        .size           _Z5pricePfS_S_S_S_S_S_,(.L_x_27 - _Z5pricePfS_S_S_S_S_S_)
        .other          _Z5pricePfS_S_S_S_S_S_,@"STO_CUDA_ENTRY STV_DEFAULT"
_Z5pricePfS_S_S_S_S_S_:
.text._Z5pricePfS_S_S_S_S_S_:
[----:B------:R-:W-:Y:S01]  /*0000*/  LDC R1, c[0x0][0x37c] ;  /* 0x0000df00ff017b82 */ /* 0x000fe20000000800 */
[----:B------:R-:W0:Y:S07]  /*0010*/  S2R R5, SR_TID.X ;  /* 0x0000000000057919 */ /* 0x000e2e0000002100 */
[----:B------:R-:W0:Y:S01]  /*0020*/  LDC.64 R2, c[0x0][0x390] ;  /* 0x0000e400ff027b82 */ /* 0x000e220000000a00 */
[----:B------:R-:W1:Y:S07]  /*0030*/  LDCU.64 UR4, c[0x0][0x358] ;  /* 0x00006b00ff0477ac */ /* 0x000e6e0008000a00 */
[----:B------:R-:W2:Y:S08]  /*0040*/  LDC.64 R6, c[0x0][0x3a0] ;  /* 0x0000e800ff067b82 */ /* 0x000eb00000000a00 */
[----:B------:R-:W3:Y:S08]  /*0050*/  LDC.64 R8, c[0x0][0x380] ;  /* 0x0000e000ff087b82 */ /* 0x000ef00000000a00 */
[----:B------:R-:W4:Y:S01]  /*0060*/  LDC.64 R10, c[0x0][0x388] ;  /* 0x0000e200ff0a7b82 */ /* 0x000f220000000a00 */
[----:B0-----:R-:W-:-:S07]  /*0070*/  IMAD.WIDE.U32 R2, R5, 0x4, R2 ;  /* 0x0000000405027825 */ /* 0x001fce00078e0002 */
[----:B------:R-:W0:Y:S01]  /*0080*/  LDC.64 R12, c[0x0][0x398] ;  /* 0x0000e600ff0c7b82 */ /* 0x000e220000000a00 */
[----:B-1----:R-:W4:Y:S01]  /*0090*/  LDG.E R3, desc[UR4][R2.64] ;  /* 0x0000000402037981 */ /* 0x002f22000c1e1900 */
[----:B--2---:R-:W-:-:S04]  /*00a0*/  IMAD.WIDE.U32 R6, R5, 0x4, R6 ;  /* 0x0000000405067825 */ /* 0x004fc800078e0006 */
[C---:B---3--:R-:W-:Y:S02]  /*00b0*/  IMAD.WIDE.U32 R8, R5.reuse, 0x4, R8 ;  /* 0x0000000405087825 */ /* 0x048fe400078e0008 */
[----:B------:R1:W5:Y:S02]  /*00c0*/  LDG.E R6, desc[UR4][R6.64] ;  /* 0x0000000406067981 */ /* 0x000364000c1e1900 */
[----:B----4-:R-:W-:-:S05]  /*00d0*/  IMAD.WIDE.U32 R10, R5, 0x4, R10 ;  /* 0x00000004050a7825 */ /* 0x010fca00078e000a */
[----:B------:R1:W5:Y:S01]  /*00e0*/  LDG.E R0, desc[UR4][R10.64] ;  /* 0x000000040a007981 */ /* 0x000362000c1e1900 */
[----:B0-----:R-:W-:-:S03]  /*00f0*/  IMAD.WIDE.U32 R12, R5, 0x4, R12 ;  /* 0x00000004050c7825 */ /* 0x001fc600078e000c */
[----:B------:R1:W5:Y:S04]  /*0100*/  LDG.E R5, desc[UR4][R8.64] ;  /* 0x0000000408057981 */ /* 0x000368000c1e1900 */
[----:B------:R1:W5:Y:S01]  /*0110*/  LDG.E R4, desc[UR4][R12.64] ;  /* 0x000000040c047981 */ /* 0x000362000c1e1900 */
[----:B------:R-:W-:Y:S01]  /*0120*/  BSSY.RECONVERGENT B0, `(.L_x_0) ;  /* 0x000000c000007945 */ /* 0x000fe20003800200 */
[----:B------:R-:W-:Y:S01]  /*0130*/  VIADD R15, R3, 0xf3000000 ;  /* 0xf3000000030f7836 */ /* 0x000fe20000000000 */
[----:B------:R1:W0:Y:S04]  /*0140*/  MUFU.RSQ R14, R3 ;  /* 0x00000003000e7308 */ /* 0x0002280000001400 */
[----:B------:R-:W-:-:S13]  /*0150*/  ISETP.GT.U32.AND P0, PT, R15, 0x727fffff, PT ;  /* 0x727fffff0f00780c */ /* 0x000fda0003f04070 */
[----:B01----:R-:W-:Y:S05]  /*0160*/  @!P0 BRA `(.L_x_1) ;  /* 0x00000000000c8947 */ /* 0x003fea0003800000 */
[----:B------:R-:W-:-:S07]  /*0170*/  MOV R11, 0x190 ;  /* 0x00000190000b7802 */ /* 0x000fce0000000f00 */
[----:B-----5:R-:W-:Y:S05]  /*0180*/  CALL.REL.NOINC `($__internal_1_$__cuda_sm20_sqrt_rn_f32_slowpath) ;  /* 0x0000001800087944 */ /* 0x020fea0003c00000 */
[----:B------:R-:W-:Y:S05]  /*0190*/  BRA `(.L_x_2) ;  /* 0x0000000000107947 */ /* 0x000fea0003800000 */
.L_x_1:
[----:B------:R-:W-:Y:S01]  /*01a0*/  FMUL.FTZ R2, R3, R14 ;  /* 0x0000000e03027220 */ /* 0x000fe20000410000 */
[----:B------:R-:W-:-:S03]  /*01b0*/  FMUL.FTZ R14, R14, 0.5 ;  /* 0x3f0000000e0e7820 */ /* 0x000fc60000410000 */
[----:B------:R-:W-:-:S04]  /*01c0*/  FFMA R7, -R2, R2, R3 ;  /* 0x0000000202077223 */ /* 0x000fc80000000103 */
[----:B------:R-:W-:-:S07]  /*01d0*/  FFMA R7, R7, R14, R2 ;  /* 0x0000000e07077223 */ /* 0x000fce0000000002 */
.L_x_2:
[----:B------:R-:W-:Y:S05]  /*01e0*/  BSYNC.RECONVERGENT B0 ;  /* 0x0000000000007941 */ /* 0x000fea0003800200 */
.L_x_0:
[----:B-----5:R-:W0:Y:S01]  /*01f0*/  MUFU.RCP R2, R5 ;  /* 0x0000000500027308 */ /* 0x020e220000001000 */
[----:B------:R-:W-:Y:S01]  /*0200*/  BSSY.RECONVERGENT B0, `(.L_x_3) ;  /* 0x000000b000007945 */ /* 0x000fe20003800200 */
[----:B------:R-:W-:-:S06]  /*0210*/  FMUL R24, R6, R7 ;  /* 0x0000000706187220 */ /* 0x000fcc0000400000 */
[----:B------:R-:W1:Y:S01]  /*0220*/  FCHK P0, R0, R5 ;  /* 0x0000000500007302 */ /* 0x000e620000000000 */
[----:B0-----:R-:W-:-:S04]  /*0230*/  FFMA R9, -R5, R2, 1 ;  /* 0x3f80000005097423 */ /* 0x001fc80000000102 */
[----:B------:R-:W-:-:S04]  /*0240*/  FFMA R9, R2, R9, R2 ;  /* 0x0000000902097223 */ /* 0x000fc80000000002 */
[----:B------:R-:W-:-:S04]  /*0250*/  FFMA R2, R0, R9, RZ ;  /* 0x0000000900027223 */ /* 0x000fc800000000ff */
[----:B------:R-:W-:-:S04]  /*0260*/  FFMA R8, -R5, R2, R0 ;  /* 0x0000000205087223 */ /* 0x000fc80000000100 */
[----:B------:R-:W-:Y:S01]  /*0270*/  FFMA R2, R9, R8, R2 ;  /* 0x0000000809027223 */ /* 0x000fe20000000002 */
[----:B-1----:R-:W-:Y:S06]  /*0280*/  @!P0 BRA `(.L_x_4) ;  /* 0x0000000000088947 */ /* 0x002fec0003800000 */
[----:B------:R-:W-:-:S07]  /*0290*/  MOV R8, 0x2b0 ;  /* 0x000002b000087802 */ /* 0x000fce0000000f00 */
[----:B------:R-:W-:Y:S05]  /*02a0*/  CALL.REL.NOINC `($__internal_2_$__cuda_sm3x_div_rn_noftz_f32_slowpath) ;  /* 0x00000018001c7944 */ /* 0x000fea0003c00000 */
.L_x_4:
[----:B------:R-:W-:Y:S05]  /*02b0*/  BSYNC.RECONVERGENT B0 ;  /* 0x0000000000007941 */ /* 0x000fea0003800200 */
.L_x_3:
[C---:B------:R-:W-:Y:S01]  /*02c0*/  FSETP.GEU.AND P0, PT, R2.reuse, 1.175494350822287508e-38, PT ;  /* 0x008000000200780b */ /* 0x040fe20003f0e000 */
[----:B------:R-:W0:Y:S01]  /*02d0*/  F2F.F64.F32 R28, R24 ;  /* 0x00000018001c7310 */ /* 0x000e220000201800 */
[----:B------:R-:W-:Y:S11]  /*02e0*/  BSSY.RECONVERGENT B0, `(.L_x_5) ;  /* 0x0000036000007945 */ /* 0x000ff60003800200 */
[----:B------:R-:W-:Y:S01]  /*02f0*/  @!P0 FMUL R2, R2, 8388608 ;  /* 0x4b00000002028820 */ /* 0x000fe20000400000 */
[----:B0-----:R-:W0:Y:S03]  /*0300*/  MUFU.RCP64H R11, R29 ;  /* 0x0000001d000b7308 */ /* 0x001e260000001800 */
[----:B------:R-:W-:-:S05]  /*0310*/  VIADD R7, R2, 0xc0d55555 ;  /* 0xc0d5555502077836 */ /* 0x000fca0000000000 */
[----:B------:R-:W-:Y:S01]  /*0320*/  LOP3.LUT R9, R7, 0xff800000, RZ, 0xc0, !PT ;  /* 0xff80000007097812 */ /* 0x000fe200078ec0ff */
[----:B------:R-:W-:-:S03]  /*0330*/  IMAD.MOV.U32 R7, RZ, RZ, 0x3e055027 ;  /* 0x3e055027ff077424 */ /* 0x000fc600078e00ff */
[----:B------:R-:W-:Y:S01]  /*0340*/  I2FP.F32.S32 R10, R9 ;  /* 0x00000009000a7245 */ /* 0x000fe20000201400 */
[----:B------:R-:W-:-:S04]  /*0350*/  IMAD.IADD R8, R2, 0x1, -R9 ;  /* 0x0000000102087824 */ /* 0x000fc800078e0a09 */
[----:B------:R-:W-:-:S04]  /*0360*/  FADD R8, R8, -1 ;  /* 0xbf80000008087421 */ /* 0x000fc80000000000 */
[----:B------:R-:W-:-:S04]  /*0370*/  FFMA R7, R8, -R7, 0.14084610342979431152 ;  /* 0x3e1039f608077423 */ /* 0x000fc80000000807 */
[----:B------:R-:W-:-:S04]  /*0380*/  FFMA R7, R8, R7, -0.12148627638816833496 ;  /* 0xbdf8cdcc08077423 */ /* 0x000fc80000000007 */
[----:B------:R-:W-:-:S04]  /*0390*/  FFMA R7, R8, R7, 0.13980610668659210205 ;  /* 0x3e0f295508077423 */ /* 0x000fc80000000007 */
[----:B------:R-:W-:-:S04]  /*03a0*/  FFMA R7, R8, R7, -0.16684235632419586182 ;  /* 0xbe2ad8b908077423 */ /* 0x000fc80000000007 */
[----:B------:R-:W-:-:S04]  /*03b0*/  FFMA R7, R8, R7, 0.20012299716472625732 ;  /* 0x3e4ced0b08077423 */ /* 0x000fc80000000007 */
[----:B------:R-:W-:Y:S01]  /*03c0*/  FFMA R13, R8, R7, -0.24999669194221496582 ;  /* 0xbe7fff22080d7423 */ /* 0x000fe20000000007 */
[----:B------:R-:W-:Y:S02]  /*03d0*/  FSEL R7, RZ, -23, P0 ;  /* 0xc1b80000ff077808 */ /* 0x000fe40000000000 */
[----:B------:R-:W-:Y:S01]  /*03e0*/  ISETP.GT.U32.AND P0, PT, R2, 0x7f7fffff, PT ;  /* 0x7f7fffff0200780c */ /* 0x000fe20003f04070 */
[----:B------:R-:W-:Y:S02]  /*03f0*/  FFMA R13, R8, R13, 0.33333182334899902344 ;  /* 0x3eaaaa78080d7423 */ /* 0x000fe4000000000d */
[----:B------:R-:W-:Y:S01]  /*0400*/  FFMA R9, R10, 1.1920928955078125e-07, R7 ;  /* 0x340000000a097823 */ /* 0x000fe20000000007 */
[----:B------:R-:W-:Y:S02]  /*0410*/  HFMA2 R10, -RZ, RZ, 0, 5.9604644775390625e-08 ;  /* 0x00000001ff0a7431 */ /* 0x000fe400000001ff */
[C---:B------:R-:W-:Y:S01]  /*0420*/  FFMA R13, R8.reuse, R13, -0.5 ;  /* 0xbf000000080d7423 */ /* 0x040fe2000000000d */
[----:B------:R-:W1:Y:S03]  /*0430*/  F2F.F64.F32 R6, R6 ;  /* 0x0000000600067310 */ /* 0x000e660000201800 */
[----:B------:R-:W-:Y:S01]  /*0440*/  FMUL R15, R8, R13 ;  /* 0x0000000d080f7220 */ /* 0x000fe20000400000 */
[----:B0-----:R-:W-:-:S03]  /*0450*/  DFMA R12, -R28, R10, 1 ;  /* 0x3ff000001c0c742b */ /* 0x001fc6000000010a */
[----:B------:R-:W-:Y:S01]  /*0460*/  FFMA R8, R8, R15, R8 ;  /* 0x0000000f08087223 */ /* 0x000fe20000000008 */
[----:B------:R-:W-:-:S03]  /*0470*/  IMAD.MOV.U32 R15, RZ, RZ, 0x7f800000 ;  /* 0x7f800000ff0f7424 */ /* 0x000fc600078e00ff */
[----:B------:R-:W-:Y:S01]  /*0480*/  FFMA R16, R9, 0.69314718246459960938, R8 ;  /* 0x3f31721809107823 */ /* 0x000fe20000000008 */
[C---:B------:R-:W-:Y:S01]  /*0490*/  @P0 FFMA R16, R2.reuse, R15, +INF ;  /* 0x7f80000002100423 */ /* 0x040fe2000000000f */
[----:B------:R-:W0:Y:S01]  /*04a0*/  F2F.F64.F32 R8, R4 ;  /* 0x0000000400087310 */ /* 0x000e220000201800 */
[----:B------:R-:W-:Y:S01]  /*04b0*/  DFMA R12, R12, R12, R12 ;  /* 0x0000000c0c0c722b */ /* 0x000fe2000000000c */
[----:B------:R-:W-:-:S04]  /*04c0*/  FSETP.NEU.AND P0, PT, R2, RZ, PT ;  /* 0x000000ff0200720b */ /* 0x000fc80003f0d000 */
[----:B------:R-:W-:Y:S01]  /*04d0*/  FSEL R2, R16, -INF , P0 ;  /* 0xff80000010027808 */ /* 0x000fe20000000000 */
[----:B-1----:R-:W-:Y:S01]  /*04e0*/  DMUL R16, R6, 0.5 ;  /* 0x3fe0000006107828 */ /* 0x002fe20000000000 */
[----:B------:R-:W-:Y:S01]  /*04f0*/  F2F.F64.F32 R14, R3 ;  /* 0x00000003000e7310 */ /* 0x000fe20000201800 */
[----:B------:R-:W-:-:S06]  /*0500*/  DFMA R12, R10, R12, R10 ;  /* 0x0000000c0a0c722b */ /* 0x000fcc000000000a */
[----:B0-----:R-:W-:Y:S01]  /*0510*/  DFMA R8, R6, R16, R8 ;  /* 0x000000100608722b */ /* 0x001fe20000000008 */
[----:B------:R-:W0:Y:S01]  /*0520*/  F2F.F64.F32 R10, R2 ;  /* 0x00000002000a7310 */ /* 0x000e220000201800 */
[----:B------:R-:W-:Y:S01]  /*0530*/  DFMA R18, -R28, R12, 1 ;  /* 0x3ff000001c12742b */ /* 0x000fe2000000010c */
[----:B------:R-:W1:Y:S07]  /*0540*/  LDC.64 R6, c[0x0][0x3a8] ;  /* 0x0000ea00ff067b82 */ /* 0x000e6e0000000a00 */
[----:B------:R-:W-:-:S02]  /*0550*/  DFMA R12, R12, R18, R12 ;  /* 0x000000120c0c722b */ /* 0x000fc4000000000c */
[----:B------:R-:W1:Y:S01]  /*0560*/  S2R R19, SR_TID.X ;  /* 0x0000000000137919 */ /* 0x000e620000002100 */
[----:B0-----:R-:W-:Y:S01]  /*0570*/  DFMA R14, R8, R14, R10 ;  /* 0x0000000e080e722b */ /* 0x001fe2000000000a */
[----:B------:R-:W0:Y:S07]  /*0580*/  LDC.64 R8, c[0x0][0x3b0] ;  /* 0x0000ec00ff087b82 */ /* 0x000e2e0000000a00 */
[----:B------:R-:W-:Y:S02]  /*0590*/  DMUL R10, R14, R12 ;  /* 0x0000000c0e0a7228 */ /* 0x000fe40000000000 */
[----:B------:R-:W-:-:S06]  /*05a0*/  FSETP.GEU.AND P1, PT, |R15|, 6.5827683646048100446e-37, PT ;  /* 0x036000000f00780b */ /* 0x000fcc0003f2e200 */
[----:B------:R-:W-:-:S08]  /*05b0*/  DFMA R16, -R28, R10, R14 ;  /* 0x0000000a1c10722b */ /* 0x000fd0000000010e */
[----:B------:R-:W-:Y:S01]  /*05c0*/  DFMA R12, R12, R16, R10 ;  /* 0x000000100c0c722b */ /* 0x000fe2000000000a */
[----:B-1----:R-:W-:-:S04]  /*05d0*/  IMAD.WIDE.U32 R6, R19, 0x4, R6 ;  /* 0x0000000413067825 */ /* 0x002fc800078e0006 */
[----:B0-----:R-:W-:-:S05]  /*05e0*/  IMAD.WIDE.U32 R8, R19, 0x4, R8 ;  /* 0x0000000413087825 */ /* 0x001fca00078e0008 */
[----:B------:R-:W-:-:S05]  /*05f0*/  FFMA R2, RZ, R29, R13 ;  /* 0x0000001dff027223 */ /* 0x000fca000000000d */
[----:B------:R-:W-:-:S13]  /*0600*/  FSETP.GT.AND P0, PT, |R2|, 1.469367938527859385e-39, PT ;  /* 0x001000000200780b */ /* 0x000fda0003f04200 */
[----:B------:R-:W-:Y:S05]  /*0610*/  @P0 BRA P1, `(.L_x_6) ;  /* 0x0000000000080947 */ /* 0x000fea0000800000 */
[----:B------:R-:W-:-:S07]  /*0620*/  MOV R2, 0x640 ;  /* 0x0000064000027802 */ /* 0x000fce0000000f00 */
[----:B------:R-:W-:Y:S05]  /*0630*/  CALL.REL.NOINC `($__internal_0_$__cuda_sm20_div_rn_f64_full) ;  /* 0x0000000c00607944 */ /* 0x000fea0003c00000 */
.L_x_6:
[----:B------:R-:W-:Y:S05]  /*0640*/  BSYNC.RECONVERGENT B0 ;  /* 0x0000000000007941 */ /* 0x000fea0003800200 */
.L_x_5:
[----:B------:R-:W0:Y:S01]  /*0650*/  F2F.F32.F64 R13, R12 ;  /* 0x0000000c000d7310 */ /* 0x000e220000301000 */
[----:B------:R-:W-:Y:S01]  /*0660*/  UMOV UR6, 0x667f3bcd ;  /* 0x667f3bcd00067882 */ /* 0x000fe20000000000 */
[----:B------:R-:W-:Y:S01]  /*0670*/  UMOV UR7, 0x3fe6a09e ;  /* 0x3fe6a09e00077882 */ /* 0x000fe20000000000 */
[----:B------:R-:W-:Y:S01]  /*0680*/  IMAD.MOV.U32 R16, RZ, RZ, -0x24b905a1 ;  /* 0xdb46fa5fff107424 */ /* 0x000fe200078e00ff */
[----:B------:R-:W-:Y:S01]  /*0690*/  UMOV UR8, 0xfba6f279 ;  /* 0xfba6f27900087882 */ /* 0x000fe20000000000 */
[----:B------:R-:W-:Y:S01]  /*06a0*/  IMAD.MOV.U32 R17, RZ, RZ, 0x3d47088f ;  /* 0x3d47088fff117424 */ /* 0x000fe200078e00ff */
[----:B------:R-:W-:Y:S01]  /*06b0*/  UMOV UR9, 0x3cf0679a ;  /* 0x3cf0679a00097882 */ /* 0x000fe20000000000 */
        /* <DEDUP_REMOVED lines=8> */
[----:B0-----:R-:W0:Y:S01]  /*0740*/  F2F.F64.F32 R10, R13 ;  /* 0x0000000d000a7310 */ /* 0x001e220000201800 */
        /* <DEDUP_REMOVED lines=8> */
[----:B------:R-:W-:Y:S01]  /*07d0*/  FADD R18, -R24, R13 ;  /* 0x0000000d18127221 */ /* 0x000fe20000000100 */
[----:B------:R-:W-:Y:S01]  /*07e0*/  UMOV UR26, 0x5bc5b225 ;  /* 0x5bc5b225001a7882 */ /* 0x000fe20000000000 */
[----:B------:R-:W-:Y:S01]  /*07f0*/  UMOV UR27, 0x3eff0535 ;  /* 0x3eff0535001b7882 */ /* 0x000fe20000000000 */
[----:B------:R-:W-:Y:S01]  /*0800*/  UMOV UR28, 0x3108bc8b ;  /* 0x3108bc8b001c7882 */ /* 0x000fe20000000000 */
[----:B------:R-:W-:Y:S01]  /*0810*/  UMOV UR29, 0x3f10e37a ;  /* 0x3f10e37a001d7882 */ /* 0x000fe20000000000 */
[----:B------:R-:W-:Y:S01]  /*0820*/  UMOV UR30, 0x828e5cb2 ;  /* 0x828e5cb2001e7882 */ /* 0x000fe20000000000 */
[----:B0-----:R-:W-:Y:S01]  /*0830*/  DMUL R10, R10, UR6 ;  /* 0x000000060a0a7c28 */ /* 0x001fe20008000000 */
[----:B------:R-:W0:Y:S01]  /*0840*/  F2F.F64.F32 R18, R18 ;  /* 0x0000001200127310 */ /* 0x000e220000201800 */
[----:B------:R-:W-:Y:S01]  /*0850*/  UMOV UR31, 0x3efb292d ;  /* 0x3efb292d001f7882 */ /* 0x000fe20000000000 */
[----:B------:R-:W-:Y:S01]  /*0860*/  UMOV UR32, 0xcd2d56c4 ;  /* 0xcd2d56c400207882 */ /* 0x000fe20000000000 */
[----:B------:R-:W-:Y:S01]  /*0870*/  UMOV UR33, 0x3dfa28a3 ;  /* 0x3dfa28a300217882 */ /* 0x000fe20000000000 */
[----:B------:R-:W-:Y:S01]  /*0880*/  UMOV UR34, 0x67835925 ;  /* 0x6783592500227882 */ /* 0x000fe20000000000 */
[----:B------:R-:W-:Y:S01]  /*0890*/  UMOV UR35, 0x3e2485ee ;  /* 0x3e2485ee00237882 */ /* 0x000fe20000000000 */
[----:B------:R-:W-:Y:S01]  /*08a0*/  UMOV UR36, 0x5919f583 ;  /* 0x5919f58300247882 */ /* 0x000fe20000000000 */
[----:B------:R-:W-:Y:S01]  /*08b0*/  DFMA R14, |R10|, -UR8, R16 ;  /* 0x800000080a0e7c2b */ /* 0x000fe20008000210 */
[----:B------:R-:W-:Y:S01]  /*08c0*/  UMOV UR37, 0x3e476db4 ;  /* 0x3e476db400257882 */ /* 0x000fe20000000000 */
[----:B------:R-:W-:Y:S01]  /*08d0*/  UMOV UR38, 0xd98c8d71 ;  /* 0xd98c8d7100267882 */ /* 0x000fe20000000000 */
[----:B------:R-:W-:Y:S01]  /*08e0*/  UMOV UR39, 0x3e62d698 ;  /* 0x3e62d69800277882 */ /* 0x000fe20000000000 */
[----:B------:R-:W-:-:S04]  /*08f0*/  FMUL R4, R3, -R4 ;  /* 0x8000000403047220 */ /* 0x000fc80000400000 */
[----:B------:R-:W-:-:S08]  /*0900*/  DFMA R14, |R10|, R14, -UR10 ;  /* 0x8000000a0a0e7e2b */ /* 0x000fd0000800020e */
[----:B------:R-:W-:-:S08]  /*0910*/  DFMA R14, |R10|, R14, UR12 ;  /* 0x0000000c0a0e7e2b */ /* 0x000fd0000800020e */
[----:B------:R-:W-:Y:S01]  /*0920*/  DFMA R14, |R10|, R14, -UR14 ;  /* 0x8000000e0a0e7e2b */ /* 0x000fe2000800020e */
[----:B------:R-:W-:Y:S01]  /*0930*/  UMOV UR14, 0x67835925 ;  /* 0x67835925000e7882 */ /* 0x000fe20000000000 */
[----:B------:R-:W-:-:S06]  /*0940*/  UMOV UR15, 0x3e2485ee ;  /* 0x3e2485ee000f7882 */ /* 0x000fcc0000000000 */
[----:B------:R-:W-:Y:S01]  /*0950*/  DFMA R14, |R10|, R14, UR14 ;  /* 0x0000000e0a0e7e2b */ /* 0x000fe2000800020e */
[----:B------:R-:W-:Y:S01]  /*0960*/  UMOV UR14, 0x5919f583 ;  /* 0x5919f583000e7882 */ /* 0x000fe20000000000 */
[----:B------:R-:W-:-:S06]  /*0970*/  UMOV UR15, 0x3e476db4 ;  /* 0x3e476db4000f7882 */ /* 0x000fcc0000000000 */
[----:B------:R-:W-:Y:S01]  /*0980*/  DFMA R14, |R10|, R14, -UR14 ;  /* 0x8000000e0a0e7e2b */ /* 0x000fe2000800020e */
[----:B------:R-:W-:Y:S01]  /*0990*/  UMOV UR14, 0xd98c8d71 ;  /* 0xd98c8d71000e7882 */ /* 0x000fe20000000000 */
[----:B------:R-:W-:-:S06]  /*09a0*/  UMOV UR15, 0x3e62d698 ;  /* 0x3e62d698000f7882 */ /* 0x000fcc0000000000 */
[----:B------:R-:W-:Y:S01]  /*09b0*/  DFMA R14, |R10|, R14, UR14 ;  /* 0x0000000e0a0e7e2b */ /* 0x000fe2000800020e */
[----:B------:R-:W-:Y:S01]  /*09c0*/  UMOV UR14, 0x7155d5c6 ;  /* 0x7155d5c6000e7882 */ /* 0x000fe20000000000 */
[----:B------:R-:W-:-:S06]  /*09d0*/  UMOV UR15, 0x3e720a2c ;  /* 0x3e720a2c000f7882 */ /* 0x000fcc0000000000 */
[----:B------:R-:W-:-:S08]  /*09e0*/  DFMA R14, |R10|, R14, -UR14 ;  /* 0x8000000e0a0e7e2b */ /* 0x000fd0000800020e */
[----:B------:R-:W-:-:S08]  /*09f0*/  DFMA R14, |R10|, R14, -UR16 ;  /* 0x800000100a0e7e2b */ /* 0x000fd0000800020e */
[----:B------:R-:W-:-:S08]  /*0a00*/  DFMA R14, |R10|, R14, UR18 ;  /* 0x000000120a0e7e2b */ /* 0x000fd0000800020e */
[----:B------:R-:W-:-:S08]  /*0a10*/  DFMA R14, |R10|, R14, -UR20 ;  /* 0x800000140a0e7e2b */ /* 0x000fd0000800020e */
[----:B------:R-:W-:-:S08]  /*0a20*/  DFMA R14, |R10|, R14, UR22 ;  /* 0x000000160a0e7e2b */ /* 0x000fd0000800020e */
[----:B------:R-:W-:-:S08]  /*0a30*/  DFMA R14, |R10|, R14, UR24 ;  /* 0x000000180a0e7e2b */ /* 0x000fd0000800020e */
[----:B------:R-:W-:-:S08]  /*0a40*/  DFMA R14, |R10|, R14, -UR26 ;  /* 0x8000001a0a0e7e2b */ /* 0x000fd0000800020e */
[----:B------:R-:W-:-:S08]  /*0a50*/  DFMA R14, |R10|, R14, UR28 ;  /* 0x0000001c0a0e7e2b */ /* 0x000fd0000800020e */
[----:B------:R-:W-:Y:S02]  /*0a60*/  DFMA R12, |R10|, R14, UR30 ;  /* 0x0000001e0a0c7e2b */ /* 0x000fe4000800020e */
[----:B0-----:R-:W-:Y:S01]  /*0a70*/  DMUL R14, R18, UR6 ;  /* 0x00000006120e7c28 */ /* 0x001fe20008000000 */
[----:B------:R-:W-:Y:S01]  /*0a80*/  UMOV UR6, 0x6ebf9bfa ;  /* 0x6ebf9bfa00067882 */ /* 0x000fe20000000000 */
[----:B------:R-:W-:-:S04]  /*0a90*/  UMOV UR7, 0x3f435662 ;  /* 0x3f43566200077882 */ /* 0x000fc80000000000 */
[----:B------:R-:W-:Y:S02]  /*0aa0*/  DFMA R12, |R10|, R12, -UR6 ;  /* 0x800000060a0c7e2b */ /* 0x000fe4000800020c */
[----:B------:R-:W-:Y:S01]  /*0ab0*/  DFMA R16, |R14|, -UR8, R16 ;  /* 0x800000080e107c2b */ /* 0x000fe20008000210 */
[----:B------:R-:W-:Y:S01]  /*0ac0*/  UMOV UR8, 0xf73d6afc ;  /* 0xf73d6afc00087882 */ /* 0x000fe20000000000 */
[----:B------:R-:W-:-:S04]  /*0ad0*/  UMOV UR9, 0x3f5bca68 ;  /* 0x3f5bca6800097882 */ /* 0x000fc80000000000 */
[----:B------:R-:W-:Y:S02]  /*0ae0*/  DFMA R12, |R10|, R12, UR8 ;  /* 0x000000080a0c7e2b */ /* 0x000fe4000800020c */
[----:B------:R-:W-:Y:S01]  /*0af0*/  DFMA R16, |R14|, R16, -UR10 ;  /* 0x8000000a0e107e2b */ /* 0x000fe20008000210 */
[----:B------:R-:W-:Y:S01]  /*0b00*/  UMOV UR10, 0xebbc280b ;  /* 0xebbc280b000a7882 */ /* 0x000fe20000000000 */
[----:B------:R-:W-:-:S04]  /*0b10*/  UMOV UR11, 0x3f2b6b69 ;  /* 0x3f2b6b69000b7882 */ /* 0x000fc80000000000 */
[----:B------:R-:W-:Y:S02]  /*0b20*/  DFMA R12, |R10|, R12, -UR10 ;  /* 0x8000000a0a0c7e2b */ /* 0x000fe4000800020c */
[----:B------:R-:W-:Y:S01]  /*0b30*/  DFMA R16, |R14|, R16, UR12 ;  /* 0x0000000c0e107e2b */ /* 0x000fe20008000210 */
[----:B------:R-:W-:Y:S01]  /*0b40*/  UMOV UR12, 0x5912a453 ;  /* 0x5912a453000c7882 */ /* 0x000fe20000000000 */
[----:B------:R-:W-:-:S04]  /*0b50*/  UMOV UR13, 0x3f939668 ;  /* 0x3f939668000d7882 */ /* 0x000fc80000000000 */
[----:B------:R-:W-:Y:S02]  /*0b60*/  DFMA R12, |R10|, R12, -UR12 ;  /* 0x8000000c0a0c7e2b */ /* 0x000fe4000800020c */
[----:B------:R-:W-:Y:S01]  /*0b70*/  DFMA R16, |R14|, R16, -UR32 ;  /* 0x800000200e107e2b */ /* 0x000fe20008000210 */
[----:B------:R-:W-:Y:S01]  /*0b80*/  UMOV UR32, 0x2a1abef8 ;  /* 0x2a1abef800207882 */ /* 0x000fe20000000000 */
[----:B------:R-:W-:-:S04]  /*0b90*/  UMOV UR33, 0x3fba4f4e ;  /* 0x3fba4f4e00217882 */ /* 0x000fc80000000000 */
[----:B------:R-:W-:Y:S02]  /*0ba0*/  DFMA R12, |R10|, R12, UR32 ;  /* 0x000000200a0c7e2b */ /* 0x000fe4000800020c */
[----:B------:R-:W-:Y:S01]  /*0bb0*/  DFMA R16, |R14|, R16, UR34 ;  /* 0x000000220e107e2b */ /* 0x000fe20008000210 */
[----:B------:R-:W-:Y:S01]  /*0bc0*/  UMOV UR34, 0x6dc9c8bb ;  /* 0x6dc9c8bb00227882 */ /* 0x000fe20000000000 */
[----:B------:R-:W-:-:S04]  /*0bd0*/  UMOV UR35, 0x3fe45f30 ;  /* 0x3fe45f3000237882 */ /* 0x000fc80000000000 */
[----:B------:R-:W-:Y:S02]  /*0be0*/  DFMA R12, |R10|, R12, UR34 ;  /* 0x000000220a0c7e2b */ /* 0x000fe4000800020c */
[----:B------:R-:W-:Y:S01]  /*0bf0*/  DFMA R16, |R14|, R16, -UR36 ;  /* 0x800000240e107e2b */ /* 0x000fe20008000210 */
[----:B------:R-:W-:Y:S01]  /*0c00*/  UMOV UR36, 0x8214db69 ;  /* 0x8214db6900247882 */ /* 0x000fe20000000000 */
[----:B------:R-:W-:-:S04]  /*0c10*/  UMOV UR37, 0x3fc06eba ;  /* 0x3fc06eba00257882 */ /* 0x000fc80000000000 */
[----:B------:R-:W-:Y:S02]  /*0c20*/  DFMA R18, |R10|, R12, UR36 ;  /* 0x000000240a127e2b */ /* 0x000fe4000800020c */
[----:B------:R-:W-:-:S06]  /*0c30*/  DFMA R16, |R14|, R16, UR38 ;  /* 0x000000260e107e2b */ /* 0x000fcc0008000210 */
[----:B------:R-:W-:Y:S02]  /*0c40*/  DFMA R22, |R10|, R18, |R10| ;  /* 0x000000120a16722b */ /* 0x000fe4000000060a */
[C---:B------:R-:W-:Y:S01]  /*0c50*/  DFMA R16, |R14|.reuse, R16, -UR14 ;  /* 0x8000000e0e107e2b */ /* 0x040fe20008000210 */
[----:B------:R-:W-:Y:S01]  /*0c60*/  UMOV UR14, 0xfefa39ef ;  /* 0xfefa39ef000e7882 */ /* 0x000fe20000000000 */
[----:B------:R-:W-:Y:S02]  /*0c70*/  UMOV UR15, 0x3fe62e42 ;  /* 0x3fe62e42000f7882 */ /* 0x000fe40000000000 */
[----:B------:R-:W0:Y:S04]  /*0c80*/  F2F.F32.F64 R2, -R22 ;  /* 0x8000001600027310 */ /* 0x000e280000301000 */
[----:B------:R-:W-:Y:S01]  /*0c90*/  DFMA R16, |R14|, R16, -UR16 ;  /* 0x800000100e107e2b */ /* 0x000fe20008000210 */
[----:B------:R-:W-:Y:S01]  /*0ca0*/  UMOV UR16, 0xa4741b81 ;  /* 0xa4741b8100107882 */ /* 0x000fe20000000000 */
[----:B------:R-:W-:-:S06]  /*0cb0*/  UMOV UR17, 0x3e5ae904 ;  /* 0x3e5ae90400117882 */ /* 0x000fcc0000000000 */
[----:B------:R-:W-:Y:S01]  /*0cc0*/  DFMA R16, |R14|, R16, UR18 ;  /* 0x000000120e107e2b */ /* 0x000fe20008000210 */
[----:B------:R-:W-:Y:S01]  /*0cd0*/  UMOV UR18, 0x15ff7e07 ;  /* 0x15ff7e0700127882 */ /* 0x000fe20000000000 */
[----:B------:R-:W-:Y:S01]  /*0ce0*/  UMOV UR19, 0x3ec71de7 ;  /* 0x3ec71de700137882 */ /* 0x000fe20000000000 */
[----:B0-----:R-:W-:-:S05]  /*0cf0*/  FMUL R2, R2, 1.4426950216293334961 ;  /* 0x3fb8aa3b02027820 */ /* 0x001fca0000400000 */
[----:B------:R-:W-:Y:S01]  /*0d00*/  DFMA R16, |R14|, R16, -UR20 ;  /* 0x800000140e107e2b */ /* 0x000fe20008000210 */
[----:B------:R-:W0:Y:S01]  /*0d10*/  FRND R2, R2 ;  /* 0x0000000200027307 */ /* 0x000e220000201000 */
[----:B------:R-:W-:Y:S01]  /*0d20*/  UMOV UR20, 0x5555211a ;  /* 0x5555211a00147882 */ /* 0x000fe20000000000 */
[----:B------:R-:W-:-:S05]  /*0d30*/  UMOV UR21, 0x3fa55555 ;  /* 0x3fa5555500157882 */ /* 0x000fca0000000000 */
[----:B------:R-:W-:Y:S01]  /*0d40*/  DFMA R16, |R14|, R16, UR22 ;  /* 0x000000160e107e2b */ /* 0x000fe20008000210 */
[----:B------:R-:W-:Y:S01]  /*0d50*/  UMOV UR22, 0x55555540 ;  /* 0x5555554000167882 */ /* 0x000fe20000000000 */
[----:B------:R-:W-:-:S06]  /*0d60*/  UMOV UR23, 0x3fc55555 ;  /* 0x3fc5555500177882 */ /* 0x000fcc0000000000 */
[----:B------:R-:W-:Y:S01]  /*0d70*/  DFMA R16, |R14|, R16, UR24 ;  /* 0x000000180e107e2b */ /* 0x000fe20008000210 */
[----:B0-----:R0:W1:Y:S01]  /*0d80*/  F2F.F64.F32 R12, R2 ;  /* 0x00000002000c7310 */ /* 0x0010620000201800 */
[----:B------:R-:W-:Y:S01]  /*0d90*/  UMOV UR24, 0x5 ;  /* 0x0000000500187882 */ /* 0x000fe20000000000 */
[----:B------:R-:W-:-:S05]  /*0da0*/  UMOV UR25, 0x3fe00000 ;  /* 0x3fe0000000197882 */ /* 0x000fca0000000000 */
[----:B------:R-:W-:Y:S01]  /*0db0*/  DFMA R20, |R14|, R16, -UR26 ;  /* 0x8000001a0e147e2b */ /* 0x000fe20008000210 */
[----:B0-----:R-:W0:Y:S01]  /*0dc0*/  MUFU.EX2 R2, R2 ;  /* 0x0000000200027308 */ /* 0x001e220000000800 */
[----:B------:R-:W-:Y:S01]  /*0dd0*/  IMAD.MOV.U32 R16, RZ, RZ, -0x7649667 ;  /* 0xf89b6999ff107424 */ /* 0x000fe200078e00ff */
[----:B------:R-:W-:Y:S01]  /*0de0*/  MOV R17, 0x3e928a27 ;  /* 0x3e928a2700117802 */ /* 0x000fe20000000f00 */
[----:B-1----:R-:W-:-:S04]  /*0df0*/  DFMA R12, R12, -UR14, -R22 ;  /* 0x8000000e0c0c7c2b */ /* 0x002fc80008000816 */
[----:B------:R-:W-:Y:S02]  /*0e00*/  DFMA R20, |R14|, R20, UR28 ;  /* 0x0000001c0e147e2b */ /* 0x000fe40008000214 */
[----:B------:R-:W-:Y:S02]  /*0e10*/  DADD R22, |R10|, -R22 ;  /* 0x000000000a167229 */ /* 0x000fe40000000a16 */
[----:B------:R-:W-:-:S04]  /*0e20*/  DFMA R24, R12, UR16, R16 ;  /* 0x000000100c187c2b */ /* 0x000fc80008000010 */
[----:B------:R-:W-:Y:S02]  /*0e30*/  DFMA R20, |R14|, R20, UR30 ;  /* 0x0000001e0e147e2b */ /* 0x000fe40008000214 */
[----:B------:R-:W-:Y:S02]  /*0e40*/  DFMA R22, |R10|, R18, R22 ;  /* 0x000000120a16722b */ /* 0x000fe40000000216 */
[----:B------:R-:W-:-:S04]  /*0e50*/  DFMA R24, R12, R24, UR18 ;  /* 0x000000120c187e2b */ /* 0x000fc80008000018 */
[----:B------:R-:W-:Y:S01]  /*0e60*/  DFMA R20, |R14|, R20, -UR6 ;  /* 0x800000060e147e2b */ /* 0x000fe20008000214 */
[----:B------:R-:W-:Y:S01]  /*0e70*/  UMOV UR6, 0x6b0ac45a ;  /* 0x6b0ac45a00067882 */ /* 0x000fe20000000000 */
[----:B------:R-:W-:Y:S02]  /*0e80*/  UMOV UR7, 0x3efa019a ;  /* 0x3efa019a00077882 */ /* 0x000fe40000000000 */
[----:B------:R-:W-:-:S04]  /*0e90*/  DFMA R24, R12, R24, UR6 ;  /* 0x000000060c187e2b */ /* 0x000fc80008000018 */
[----:B------:R-:W-:Y:S01]  /*0ea0*/  DFMA R20, |R14|, R20, UR8 ;  /* 0x000000080e147e2b */ /* 0x000fe20008000214 */
[----:B------:R-:W-:Y:S01]  /*0eb0*/  UMOV UR8, 0x17eed94f ;  /* 0x17eed94f00087882 */ /* 0x000fe20000000000 */
[----:B------:R-:W-:Y:S02]  /*0ec0*/  UMOV UR9, 0x3f2a01a0 ;  /* 0x3f2a01a000097882 */ /* 0x000fe40000000000 */
[----:B------:R-:W-:-:S04]  /*0ed0*/  DFMA R24, R12, R24, UR8 ;  /* 0x000000080c187e2b */ /* 0x000fc80008000018 */
[----:B------:R-:W-:Y:S01]  /*0ee0*/  DFMA R20, |R14|, R20, -UR10 ;  /* 0x8000000a0e147e2b */ /* 0x000fe20008000214 */
[----:B------:R-:W-:Y:S01]  /*0ef0*/  UMOV UR10, 0x17f2a71b ;  /* 0x17f2a71b000a7882 */ /* 0x000fe20000000000 */
[----:B------:R-:W-:Y:S02]  /*0f00*/  UMOV UR11, 0x3f56c16c ;  /* 0x3f56c16c000b7882 */ /* 0x000fe40000000000 */
[----:B------:R-:W-:-:S04]  /*0f10*/  DFMA R24, R12, R24, UR10 ;  /* 0x0000000a0c187e2b */ /* 0x000fc80008000018 */
[----:B------:R-:W-:Y:S01]  /*0f20*/  DFMA R20, |R14|, R20, -UR12 ;  /* 0x8000000c0e147e2b */ /* 0x000fe20008000214 */
[----:B------:R-:W-:Y:S01]  /*0f30*/  UMOV UR12, 0x111173c4 ;  /* 0x111173c4000c7882 */ /* 0x000fe20000000000 */
[----:B------:R-:W-:Y:S02]  /*0f40*/  UMOV UR13, 0x3f811111 ;  /* 0x3f811111000d7882 */ /* 0x000fe40000000000 */
[----:B------:R-:W-:-:S04]  /*0f50*/  DFMA R24, R12, R24, UR12 ;  /* 0x0000000c0c187e2b */ /* 0x000fc80008000018 */
[----:B------:R-:W-:-:S04]  /*0f60*/  DFMA R20, |R14|, R20, UR32 ;  /* 0x000000200e147e2b */ /* 0x000fc80008000214 */
[----:B------:R-:W-:-:S04]  /*0f70*/  DFMA R24, R12, R24, UR20 ;  /* 0x000000140c187e2b */ /* 0x000fc80008000018 */
[----:B------:R-:W-:-:S04]  /*0f80*/  DFMA R20, |R14|, R20, UR34 ;  /* 0x000000220e147e2b */ /* 0x000fc80008000214 */
[----:B------:R-:W-:-:S04]  /*0f90*/  DFMA R24, R12, R24, UR22 ;  /* 0x000000160c187e2b */ /* 0x000fc80008000018 */
[----:B------:R-:W-:-:S04]  /*0fa0*/  DFMA R20, |R14|, R20, UR36 ;  /* 0x000000240e147e2b */ /* 0x000fc80008000214 */
[----:B------:R-:W-:-:S04]  /*0fb0*/  DFMA R24, R12, R24, UR24 ;  /* 0x000000180c187e2b */ /* 0x000fc80008000018 */
[----:B------:R-:W-:-:S06]  /*0fc0*/  DFMA R18, |R14|, R20, |R14| ;  /* 0x000000140e12722b */ /* 0x000fcc000000060e */
[----:B------:R-:W1:Y:S01]  /*0fd0*/  F2F.F32.F64 R26, -R18 ;  /* 0x80000012001a7310 */ /* 0x000e620000301000 */
[----:B------:R-:W-:-:S08]  /*0fe0*/  DMUL R24, R12, R24 ;  /* 0x000000180c187228 */ /* 0x000fd00000000000 */
[----:B------:R-:W-:Y:S02]  /*0ff0*/  DFMA R22, R12, R24, -R22 ;  /* 0x000000180c16722b */ /* 0x000fe40000000816 */
[----:B0-----:R-:W0:Y:S01]  /*1000*/  F2F.F64.F32 R24, R2 ;  /* 0x0000000200187310 */ /* 0x001e220000201800 */
[----:B-1----:R-:W-:-:S05]  /*1010*/  FMUL R26, R26, 1.4426950216293334961 ;  /* 0x3fb8aa3b1a1a7820 */ /* 0x002fca0000400000 */
[----:B------:R-:W-:Y:S02]  /*1020*/  DADD R22, R12, R22 ;  /* 0x000000000c167229 */ /* 0x000fe40000000016 */
[----:B------:R-:W1:Y:S01]  /*1030*/  FRND R26, R26 ;  /* 0x0000001a001a7307 */ /* 0x000e620000201000 */
[----:B0-----:R-:W-:-:S08]  /*1040*/  DADD R12, -R24, 1 ;  /* 0x3ff00000180c7429 */ /* 0x001fd00000000100 */
[----:B------:R-:W-:Y:S01]  /*1050*/  DFMA R12, -R22, R24, R12 ;  /* 0x00000018160c722b */ /* 0x000fe2000000010c */
[----:B-1----:R-:W0:Y:S08]  /*1060*/  F2F.F64.F32 R22, R26 ;  /* 0x0000001a00167310 */ /* 0x002e300000201800 */
[----:B------:R-:W1:Y:S01]  /*1070*/  MUFU.EX2 R2, R26 ;  /* 0x0000001a00027308 */ /* 0x000e620000000800 */
[----:B0-----:R-:W-:-:S02]  /*1080*/  DFMA R22, R22, -UR14, -R18 ;  /* 0x8000000e16167c2b */ /* 0x001fc40008000812 */
[----:B------:R-:W-:-:S06]  /*1090*/  DADD R18, |R14|, -R18 ;  /* 0x000000000e127229 */ /* 0x000fcc0000000a12 */
[----:B------:R-:W-:Y:S02]  /*10a0*/  DFMA R16, R22, UR16, R16 ;  /* 0x0000001016107c2b */ /* 0x000fe40008000010 */
[----:B------:R-:W-:-:S06]  /*10b0*/  DFMA R18, |R14|, R20, R18 ;  /* 0x000000140e12722b */ /* 0x000fcc0000000212 */
[----:B------:R-:W-:-:S08]  /*10c0*/  DFMA R16, R22, R16, UR18 ;  /* 0x0000001216107e2b */ /* 0x000fd00008000010 */
[----:B------:R-:W-:Y:S01]  /*10d0*/  DFMA R16, R22, R16, UR6 ;  /* 0x0000000616107e2b */ /* 0x000fe20008000010 */
[----:B------:R-:W-:Y:S01]  /*10e0*/  UMOV UR6, 0x8dc96626 ;  /* 0x8dc9662600067882 */ /* 0x000fe20000000000 */
[----:B------:R-:W-:Y:S02]  /*10f0*/  UMOV UR7, 0x4017afb4 ;  /* 0x4017afb400077882 */ /* 0x000fe40000000000 */
[----:B------:R-:W-:-:S04]  /*1100*/  DSETP.GE.AND P0, PT, |R14|, UR6, PT ;  /* 0x000000060e007e2a */ /* 0x000fc8000bf06200 */
[----:B------:R-:W-:-:S08]  /*1110*/  DFMA R16, R22, R16, UR8 ;  /* 0x0000000816107e2b */ /* 0x000fd00008000010 */
[----:B------:R-:W-:-:S08]  /*1120*/  DFMA R16, R22, R16, UR10 ;  /* 0x0000000a16107e2b */ /* 0x000fd00008000010 */
[----:B------:R-:W-:-:S08]  /*1130*/  DFMA R16, R22, R16, UR12 ;  /* 0x0000000c16107e2b */ /* 0x000fd00008000010 */
[----:B------:R-:W-:-:S08]  /*1140*/  DFMA R16, R22, R16, UR20 ;  /* 0x0000001416107e2b */ /* 0x000fd00008000010 */
[----:B------:R-:W-:-:S08]  /*1150*/  DFMA R16, R22, R16, UR22 ;  /* 0x0000001616107e2b */ /* 0x000fd00008000010 */
[----:B------:R-:W-:-:S08]  /*1160*/  DFMA R16, R22, R16, UR24 ;  /* 0x0000001816107e2b */ /* 0x000fd00008000010 */
[C---:B------:R-:W-:Y:S02]  /*1170*/  DMUL R20, R22.reuse, R16 ;  /* 0x0000001016147228 */ /* 0x040fe40000000000 */
[----:B-1----:R-:W0:Y:S06]  /*1180*/  F2F.F64.F32 R16, R2 ;  /* 0x0000000200107310 */ /* 0x002e2c0000201800 */
[----:B------:R-:W-:Y:S01]  /*1190*/  DFMA R18, R22, R20, -R18 ;  /* 0x000000141612722b */ /* 0x000fe20000000812 */
[----:B------:R-:W-:Y:S02]  /*11a0*/  IMAD.MOV.U32 R21, RZ, RZ, 0x3bbb989d ;  /* 0x3bbb989dff157424 */ /* 0x000fe400078e00ff */
[----:B------:R-:W-:-:S02]  /*11b0*/  IMAD.MOV.U32 R20, RZ, RZ, 0x437c0000 ;  /* 0x437c0000ff147424 */ /* 0x000fc400078e00ff */
[----:B------:R-:W-:-:S03]  /*11c0*/  FFMA.SAT R3, R4, R21, 0.5 ;  /* 0x3f00000004037423 */ /* 0x000fc60000002015 */
[----:B------:R-:W-:Y:S02]  /*11d0*/  DADD R22, R22, R18 ;  /* 0x0000000016167229 */ /* 0x000fe40000000012 */
[----:B0-----:R-:W-:Y:S01]  /*11e0*/  DADD R18, -R16, 1 ;  /* 0x3ff0000010127429 */ /* 0x001fe20000000100 */
[----:B------:R-:W-:-:S07]  /*11f0*/  FFMA.RM R3, R3, R20, 12582913 ;  /* 0x4b40000103037423 */ /* 0x000fce0000004014 */
[----:B------:R-:W-:Y:S01]  /*1200*/  DFMA R18, -R22, R16, R18 ;  /* 0x000000101612722b */ /* 0x000fe20000000112 */
[C---:B------:R-:W-:Y:S01]  /*1210*/  FADD R17, R3.reuse, -12583039 ;  /* 0xcb40007f03117421 */ /* 0x040fe20000000000 */
[----:B------:R-:W-:-:S03]  /*1220*/  SHF.L.U32 R3, R3, 0x17, RZ ;  /* 0x0000001703037819 */ /* 0x000fc600000006ff */
[----:B------:R-:W-:-:S05]  /*1230*/  FFMA R17, R4, 1.4426950216293334961, -R17 ;  /* 0x3fb8aa3b04117823 */ /* 0x000fca0000000811 */
[----:B------:R-:W-:Y:S01]  /*1240*/  FSEL R14, R19, 1.875, !P0 ;  /* 0x3ff00000130e7808 */ /* 0x000fe20004000000 */
[----:B------:R-:W-:Y:S01]  /*1250*/  FFMA R17, R4, 1.925963033500011079e-08, R17 ;  /* 0x32a5706004117823 */ /* 0x000fe20000000011 */
[----:B------:R-:W-:Y:S01]  /*1260*/  FSEL R18, R18, RZ, !P0 ;  /* 0x000000ff12127208 */ /* 0x000fe20004000000 */
[----:B------:R-:W-:Y:S01]  /*1270*/  DSETP.GE.AND P0, PT, |R10|, UR6, PT ;  /* 0x000000060a007e2a */ /* 0x000fe2000bf06200 */
[----:B------:R-:W-:Y:S01]  /*1280*/  LOP3.LUT R19, R14, 0x80000000, R15, 0xb8, !PT ;  /* 0x800000000e137812 */ /* 0x000fe200078eb80f */
[----:B------:R-:W-:Y:S01]  /*1290*/  IMAD.MOV.U32 R14, RZ, RZ, 0x0 ;  /* 0x00000000ff0e7424 */ /* 0x000fe200078e00ff */
[----:B------:R-:W0:Y:S01]  /*12a0*/  MUFU.EX2 R2, R17 ;  /* 0x0000001100027308 */ /* 0x000e220000000800 */
[----:B------:R-:W-:Y:S02]  /*12b0*/  IMAD.MOV.U32 R15, RZ, RZ, 0x3fe00000 ;  /* 0x3fe00000ff0f7424 */ /* 0x000fe400078e00ff */
[----:B------:R-:W-:Y:S02]  /*12c0*/  FSEL R10, R13, 1.875, !P0 ;  /* 0x3ff000000d0a7808 */ /* 0x000fe40004000000 */
[----:B------:R-:W-:-:S02]  /*12d0*/  FSEL R12, R12, RZ, !P0 ;  /* 0x000000ff0c0c7208 */ /* 0x000fc40004000000 */
[----:B------:R-:W-:Y:S01]  /*12e0*/  LOP3.LUT R13, R10, 0x80000000, R11, 0xb8, !PT ;  /* 0x800000000a0d7812 */ /* 0x000fe200078eb80b */
[----:B------:R-:W-:-:S05]  /*12f0*/  DFMA R18, R18, R14, 0.5 ;  /* 0x3fe000001212742b */ /* 0x000fca000000000e */
[----:B------:R-:W-:Y:S01]  /*1300*/  DFMA R12, R12, R14, 0.5 ;  /* 0x3fe000000c0c742b */ /* 0x000fe2000000000e */
[----:B0-----:R-:W-:-:S04]  /*1310*/  FMUL R2, R3, R2 ;  /* 0x0000000203027220 */ /* 0x001fc80000400000 */
[----:B------:R-:W0:Y:S01]  /*1320*/  F2F.F32.F64 R18, R18 ;  /* 0x0000001200127310 */ /* 0x000e220000301000 */
[----:B------:R-:W-:-:S04]  /*1330*/  FMUL R5, R5, R2 ;  /* 0x0000000205057220 */ /* 0x000fc80000400000 */
[----:B------:R-:W-:-:S03]  /*1340*/  FADD R2, -R0, R5 ;  /* 0x0000000500027221 */ /* 0x000fc60000000100 */
[----:B------:R-:W1:Y:S01]  /*1350*/  F2F.F32.F64 R13, R12 ;  /* 0x0000000c000d7310 */ /* 0x000e620000301000 */
[----:B0-----:R-:W-:-:S04]  /*1360*/  FMUL R3, R5, R18 ;  /* 0x0000001205037220 */ /* 0x001fc80000400000 */
[----:B-1----:R-:W-:-:S04]  /*1370*/  FFMA R3, R0, R13, -R3 ;  /* 0x0000000d00037223 */ /* 0x002fc80000000803 */
[----:B------:R-:W-:Y:S01]  /*1380*/  FADD R5, R3, R2 ;  /* 0x0000000203057221 */ /* 0x000fe20000000000 */
[----:B------:R-:W-:Y:S04]  /*1390*/  STG.E desc[UR4][R6.64], R3 ;  /* 0x0000000306007986 */ /* 0x000fe8000c101904 */
[----:B------:R-:W-:Y:S01]  /*13a0*/  STG.E desc[UR4][R8.64], R5 ;  /* 0x0000000508007986 */ /* 0x000fe2000c101904 */
[----:B------:R-:W-:Y:S05]  /*13b0*/  EXIT ;  /* 0x000000000000794d */ /* 0x000fea0003800000 */
        .weak           $__internal_0_$__cuda_sm20_div_rn_f64_full
        .type           $__internal_0_$__cuda_sm20_div_rn_f64_full,@function
        .size           $__internal_0_$__cuda_sm20_div_rn_f64_full,($__internal_1_$__cuda_sm20_sqrt_rn_f32_slowpath - $__internal_0_$__cuda_sm20_div_rn_f64_full)
$__internal_0_$__cuda_sm20_div_rn_f64_full:
[C---:B------:R-:W-:Y:S01]  /*13c0*/  FSETP.GEU.AND P0, PT, |R29|.reuse, 1.469367938527859385e-39, PT ;  /* 0x001000001d00780b */ /* 0x040fe20003f0e200 */
[--C-:B------:R-:W-:Y:S01]  /*13d0*/  IMAD.MOV.U32 R12, RZ, RZ, R28.reuse ;  /* 0x000000ffff0c7224 */ /* 0x100fe200078e001c */
[----:B------:R-:W-:Y:S01]  /*13e0*/  LOP3.LUT R10, R29, 0x800fffff, RZ, 0xc0, !PT ;  /* 0x800fffff1d0a7812 */ /* 0x000fe200078ec0ff */
[----:B------:R-:W-:Y:S01]  /*13f0*/  IMAD.MOV.U32 R13, RZ, RZ, R29 ;  /* 0x000000ffff0d7224 */ /* 0x000fe200078e001d */
[C---:B------:R-:W-:Y:S01]  /*1400*/  FSETP.GEU.AND P2, PT, |R15|.reuse, 1.469367938527859385e-39, PT ;  /* 0x001000000f00780b */ /* 0x040fe20003f4e200 */
[----:B------:R-:W-:Y:S01]  /*1410*/  IMAD.MOV.U32 R16, RZ, RZ, 0x1 ;  /* 0x00000001ff107424 */ /* 0x000fe200078e00ff */
[----:B------:R-:W-:Y:S01]  /*1420*/  LOP3.LUT R11, R10, 0x3ff00000, RZ, 0xfc, !PT ;  /* 0x3ff000000a0b7812 */ /* 0x000fe200078efcff */
[----:B------:R-:W-:Y:S01]  /*1430*/  IMAD.MOV.U32 R10, RZ, RZ, R28 ;  /* 0x000000ffff0a7224 */ /* 0x000fe200078e001c */
[----:B------:R-:W-:Y:S01]  /*1440*/  LOP3.LUT R25, R15, 0x7ff00000, RZ, 0xc0, !PT ;  /* 0x7ff000000f197812 */ /* 0x000fe200078ec0ff */
[----:B------:R-:W-:Y:S01]  /*1450*/  BSSY.RECONVERGENT B1, `(.L_x_7) ;  /* 0x0000050000017945 */ /* 0x000fe20003800200 */
[----:B------:R-:W-:-:S02]  /*1460*/  MOV R26, 0x1ca00000 ;  /* 0x1ca00000001a7802 */ /* 0x000fc40000000f00 */
[----:B------:R-:W-:Y:S01]  /*1470*/  LOP3.LUT R28, R29, 0x7ff00000, RZ, 0xc0, !PT ;  /* 0x7ff000001d1c7812 */ /* 0x000fe200078ec0ff */
[----:B------:R-:W-:-:S03]  /*1480*/  @!P0 DMUL R10, R12, 8.98846567431157953865e+307 ;  /* 0x7fe000000c0a8828 */ /* 0x000fc60000000000 */
[----:B------:R-:W-:Y:S02]  /*1490*/  ISETP.GE.U32.AND P1, PT, R25, R28, PT ;  /* 0x0000001c1900720c */ /* 0x000fe40003f26070 */
[----:B------:R-:W-:Y:S01]  /*14a0*/  @!P2 LOP3.LUT R18, R13, 0x7ff00000, RZ, 0xc0, !PT ;  /* 0x7ff000000d12a812 */ /* 0x000fe200078ec0ff */
[----:B------:R-:W0:Y:S03]  /*14b0*/  MUFU.RCP64H R17, R11 ;  /* 0x0000000b00117308 */ /* 0x000e260000001800 */
[----:B------:R-:W-:Y:S02]  /*14c0*/  @!P2 ISETP.GE.U32.AND P3, PT, R25, R18, PT ;  /* 0x000000121900a20c */ /* 0x000fe40003f66070 */
[----:B------:R-:W-:Y:S02]  /*14d0*/  @!P0 LOP3.LUT R28, R11, 0x7ff00000, RZ, 0xc0, !PT ;  /* 0x7ff000000b1c8812 */ /* 0x000fe400078ec0ff */
[----:B------:R-:W-:-:S04]  /*14e0*/  @!P2 SEL R19, R26, 0x63400000, !P3 ;  /* 0x634000001a13a807 */ /* 0x000fc80005800000 */
[----:B------:R-:W-:-:S04]  /*14f0*/  @!P2 LOP3.LUT R22, R19, 0x80000000, R15, 0xf8, !PT ;  /* 0x800000001316a812 */ /* 0x000fc800078ef80f */
[----:B------:R-:W-:Y:S01]  /*1500*/  @!P2 LOP3.LUT R23, R22, 0x100000, RZ, 0xfc, !PT ;  /* 0x001000001617a812 */ /* 0x000fe200078efcff */
[----:B------:R-:W-:Y:S01]  /*1510*/  @!P2 IMAD.MOV.U32 R22, RZ, RZ, RZ ;  /* 0x000000ffff16a224 */ /* 0x000fe200078e00ff */
[----:B0-----:R-:W-:-:S08]  /*1520*/  DFMA R20, R16, -R10, 1 ;  /* 0x3ff000001014742b */ /* 0x001fd0000000080a */
[----:B------:R-:W-:-:S08]  /*1530*/  DFMA R20, R20, R20, R20 ;  /* 0x000000141414722b */ /* 0x000fd00000000014 */
[----:B------:R-:W-:Y:S01]  /*1540*/  DFMA R20, R16, R20, R16 ;  /* 0x000000141014722b */ /* 0x000fe20000000010 */
[----:B------:R-:W-:Y:S01]  /*1550*/  SEL R17, R26, 0x63400000, !P1 ;  /* 0x634000001a117807 */ /* 0x000fe20004800000 */
[----:B------:R-:W-:-:S03]  /*1560*/  IMAD.MOV.U32 R16, RZ, RZ, R14 ;  /* 0x000000ffff107224 */ /* 0x000fc600078e000e */
[----:B------:R-:W-:-:S03]  /*1570*/  LOP3.LUT R17, R17, 0x800fffff, R15, 0xf8, !PT ;  /* 0x800fffff11117812 */ /* 0x000fc600078ef80f */
[----:B------:R-:W-:-:S03]  /*1580*/  DFMA R18, R20, -R10, 1 ;  /* 0x3ff000001412742b */ /* 0x000fc6000000080a */
[----:B------:R-:W-:-:S05]  /*1590*/  @!P2 DFMA R16, R16, 2, -R22 ;  /* 0x400000001010a82b */ /* 0x000fca0000000816 */
[----:B------:R-:W-:-:S08]  /*15a0*/  DFMA R18, R20, R18, R20 ;  /* 0x000000121412722b */ /* 0x000fd00000000014 */
[----:B------:R-:W-:-:S08]  /*15b0*/  DMUL R20, R18, R16 ;  /* 0x0000001012147228 */ /* 0x000fd00000000000 */
[----:B------:R-:W-:-:S08]  /*15c0*/  DFMA R22, R20, -R10, R16 ;  /* 0x8000000a1416722b */ /* 0x000fd00000000010 */
[----:B------:R-:W-:Y:S01]  /*15d0*/  DFMA R22, R18, R22, R20 ;  /* 0x000000161216722b */ /* 0x000fe20000000014 */
[----:B------:R-:W-:Y:S01]  /*15e0*/  IMAD.MOV.U32 R21, RZ, RZ, R25 ;  /* 0x000000ffff157224 */ /* 0x000fe200078e0019 */
[----:B------:R-:W-:-:S04]  /*15f0*/  @!P2 LOP3.LUT R21, R17, 0x7ff00000, RZ, 0xc0, !PT ;  /* 0x7ff000001115a812 */ /* 0x000fc800078ec0ff */
[----:B------:R-:W-:-:S04]  /*1600*/  IADD3 R18, PT, PT, R21, -0x1, RZ ;  /* 0xffffffff15127810 */ /* 0x000fc80007ffe0ff */
[----:B------:R-:W-:Y:S01]  /*1610*/  ISETP.GT.U32.AND P0, PT, R18, 0x7feffffe, PT ;  /* 0x7feffffe1200780c */ /* 0x000fe20003f04070 */
[----:B------:R-:W-:-:S05]  /*1620*/  VIADD R18, R28, 0xffffffff ;  /* 0xffffffff1c127836 */ /* 0x000fca0000000000 */
[----:B------:R-:W-:-:S13]  /*1630*/  ISETP.GT.U32.OR P0, PT, R18, 0x7feffffe, P0 ;  /* 0x7feffffe1200780c */ /* 0x000fda0000704470 */
[----:B------:R-:W-:Y:S05]  /*1640*/  @P0 BRA `(.L_x_8) ;  /* 0x00000000006c0947 */ /* 0x000fea0003800000 */
[----:B------:R-:W-:-:S04]  /*1650*/  LOP3.LUT R18, R13, 0x7ff00000, RZ, 0xc0, !PT ;  /* 0x7ff000000d127812 */ /* 0x000fc800078ec0ff */
[CC--:B------:R-:W-:Y:S02]  /*1660*/  VIADDMNMX R14, R25.reuse, -R18.reuse, 0xb9600000, !PT ;  /* 0xb9600000190e7446 */ /* 0x0c0fe40007800912 */
[----:B------:R-:W-:Y:S02]  /*1670*/  ISETP.GE.U32.AND P0, PT, R25, R18, PT ;  /* 0x000000121900720c */ /* 0x000fe40003f06070 */
[----:B------:R-:W-:Y:S02]  /*1680*/  VIMNMX R14, PT, PT, R14, 0x46a00000, PT ;  /* 0x46a000000e0e7848 */ /* 0x000fe40003fe0100 */
[----:B------:R-:W-:-:S05]  /*1690*/  SEL R15, R26, 0x63400000, !P0 ;  /* 0x634000001a0f7807 */ /* 0x000fca0004000000 */
[----:B------:R-:W-:Y:S01]  /*16a0*/  IMAD.IADD R20, R14, 0x1, -R15 ;  /* 0x000000010e147824 */ /* 0x000fe200078e0a0f */
[----:B------:R-:W-:-:S03]  /*16b0*/  MOV R14, RZ ;  /* 0x000000ff000e7202 */ /* 0x000fc60000000f00 */
[----:B------:R-:W-:-:S06]  /*16c0*/  VIADD R15, R20, 0x7fe00000 ;  /* 0x7fe00000140f7836 */ /* 0x000fcc0000000000 */
[----:B------:R-:W-:-:S10]  /*16d0*/  DMUL R18, R22, R14 ;  /* 0x0000000e16127228 */ /* 0x000fd40000000000 */
[----:B------:R-:W-:-:S13]  /*16e0*/  FSETP.GTU.AND P0, PT, |R19|, 1.469367938527859385e-39, PT ;  /* 0x001000001300780b */ /* 0x000fda0003f0c200 */
[----:B------:R-:W-:Y:S05]  /*16f0*/  @P0 BRA `(.L_x_9) ;  /* 0x0000000000940947 */ /* 0x000fea0003800000 */
[----:B------:R-:W-:Y:S01]  /*1700*/  DFMA R10, R22, -R10, R16 ;  /* 0x8000000a160a722b */ /* 0x000fe20000000010 */
[----:B------:R-:W-:-:S09]  /*1710*/  IMAD.MOV.U32 R14, RZ, RZ, RZ ;  /* 0x000000ffff0e7224 */ /* 0x000fd200078e00ff */
[C---:B------:R-:W-:Y:S02]  /*1720*/  FSETP.NEU.AND P0, PT, R11.reuse, RZ, PT ;  /* 0x000000ff0b00720b */ /* 0x040fe40003f0d000 */
[----:B------:R-:W-:-:S04]  /*1730*/  LOP3.LUT R13, R11, 0x80000000, R13, 0x48, !PT ;  /* 0x800000000b0d7812 */ /* 0x000fc800078e480d */
[----:B------:R-:W-:-:S07]  /*1740*/  LOP3.LUT R15, R13, R15, RZ, 0xfc, !PT ;  /* 0x0000000f0d0f7212 */ /* 0x000fce00078efcff */
[----:B------:R-:W-:Y:S05]  /*1750*/  @!P0 BRA `(.L_x_9) ;  /* 0x00000000007c8947 */ /* 0x000fea0003800000 */
[----:B------:R-:W-:Y:S01]  /*1760*/  IMAD.MOV R11, RZ, RZ, -R20 ;  /* 0x000000ffff0b7224 */ /* 0x000fe200078e0a14 */
[----:B------:R-:W-:Y:S01]  /*1770*/  DMUL.RP R14, R22, R14 ;  /* 0x0000000e160e7228 */ /* 0x000fe20000008000 */
[----:B------:R-:W-:-:S06]  /*1780*/  IMAD.MOV.U32 R10, RZ, RZ, RZ ;  /* 0x000000ffff0a7224 */ /* 0x000fcc00078e00ff */
[----:B------:R-:W-:-:S03]  /*1790*/  DFMA R10, R18, -R10, R22 ;  /* 0x8000000a120a722b */ /* 0x000fc60000000016 */
[----:B------:R-:W-:-:S03]  /*17a0*/  LOP3.LUT R13, R15, R13, RZ, 0x3c, !PT ;  /* 0x0000000d0f0d7212 */ /* 0x000fc600078e3cff */
[----:B------:R-:W-:-:S04]  /*17b0*/  IADD3 R10, PT, PT, -R20, -0x43300000, RZ ;  /* 0xbcd00000140a7810 */ /* 0x000fc80007ffe1ff */
[----:B------:R-:W-:-:S04]  /*17c0*/  FSETP.NEU.AND P0, PT, |R11|, R10, PT ;  /* 0x0000000a0b00720b */ /* 0x000fc80003f0d200 */
[----:B------:R-:W-:Y:S02]  /*17d0*/  FSEL R18, R14, R18, !P0 ;  /* 0x000000120e127208 */ /* 0x000fe40004000000 */
[----:B------:R-:W-:Y:S01]  /*17e0*/  FSEL R19, R13, R19, !P0 ;  /* 0x000000130d137208 */ /* 0x000fe20004000000 */
[----:B------:R-:W-:Y:S06]  /*17f0*/  BRA `(.L_x_9) ;  /* 0x0000000000547947 */ /* 0x000fec0003800000 */
.L_x_8:
[----:B------:R-:W-:-:S14]  /*1800*/  DSETP.NAN.AND P0, PT, R14, R14, PT ;  /* 0x0000000e0e00722a */ /* 0x000fdc0003f08000 */
[----:B------:R-:W-:Y:S05]  /*1810*/  @P0 BRA `(.L_x_10) ;  /* 0x0000000000440947 */ /* 0x000fea0003800000 */
[----:B------:R-:W-:-:S14]  /*1820*/  DSETP.NAN.AND P0, PT, R12, R12, PT ;  /* 0x0000000c0c00722a */ /* 0x000fdc0003f08000 */
[----:B------:R-:W-:Y:S05]  /*1830*/  @P0 BRA `(.L_x_11) ;  /* 0x0000000000300947 */ /* 0x000fea0003800000 */
[----:B------:R-:W-:Y:S01]  /*1840*/  ISETP.NE.AND P0, PT, R21, R28, PT ;  /* 0x0000001c1500720c */ /* 0x000fe20003f05270 */
[----:B------:R-:W-:Y:S01]  /*1850*/  IMAD.MOV.U32 R19, RZ, RZ, -0x80000 ;  /* 0xfff80000ff137424 */ /* 0x000fe200078e00ff */
[----:B------:R-:W-:-:S11]  /*1860*/  MOV R18, 0x0 ;  /* 0x0000000000127802 */ /* 0x000fd60000000f00 */
[----:B------:R-:W-:Y:S05]  /*1870*/  @!P0 BRA `(.L_x_9) ;  /* 0x0000000000348947 */ /* 0x000fea0003800000 */
[----:B------:R-:W-:Y:S02]  /*1880*/  ISETP.NE.AND P0, PT, R21, 0x7ff00000, PT ;  /* 0x7ff000001500780c */ /* 0x000fe40003f05270 */
[----:B------:R-:W-:Y:S02]  /*1890*/  LOP3.LUT R19, R15, 0x80000000, R13, 0x48, !PT ;  /* 0x800000000f137812 */ /* 0x000fe400078e480d */
[----:B------:R-:W-:-:S13]  /*18a0*/  ISETP.EQ.OR P0, PT, R28, RZ, !P0 ;  /* 0x000000ff1c00720c */ /* 0x000fda0004702670 */
[----:B------:R-:W-:Y:S01]  /*18b0*/  @P0 LOP3.LUT R10, R19, 0x7ff00000, RZ, 0xfc, !PT ;  /* 0x7ff00000130a0812 */ /* 0x000fe200078efcff */
[----:B------:R-:W-:Y:S02]  /*18c0*/  @!P0 IMAD.MOV.U32 R18, RZ, RZ, RZ ;  /* 0x000000ffff128224 */ /* 0x000fe400078e00ff */
[----:B------:R-:W-:Y:S01]  /*18d0*/  @P0 IMAD.MOV.U32 R18, RZ, RZ, RZ ;  /* 0x000000ffff120224 */ /* 0x000fe200078e00ff */
[----:B------:R-:W-:Y:S01]  /*18e0*/  @P0 MOV R19, R10 ;  /* 0x0000000a00130202 */ /* 0x000fe20000000f00 */
[----:B------:R-:W-:Y:S06]  /*18f0*/  BRA `(.L_x_9) ;  /* 0x0000000000147947 */ /* 0x000fec0003800000 */
.L_x_11:
[----:B------:R-:W-:Y:S01]  /*1900*/  LOP3.LUT R19, R13, 0x80000, RZ, 0xfc, !PT ;  /* 0x000800000d137812 */ /* 0x000fe200078efcff */
[----:B------:R-:W-:Y:S01]  /*1910*/  IMAD.MOV.U32 R18, RZ, RZ, R12 ;  /* 0x000000ffff127224 */ /* 0x000fe200078e000c */
[----:B------:R-:W-:Y:S06]  /*1920*/  BRA `(.L_x_9) ;  /* 0x0000000000087947 */ /* 0x000fec0003800000 */
.L_x_10:
[----:B------:R-:W-:Y:S01]  /*1930*/  LOP3.LUT R19, R15, 0x80000, RZ, 0xfc, !PT ;  /* 0x000800000f137812 */ /* 0x000fe200078efcff */
[----:B------:R-:W-:-:S07]  /*1940*/  IMAD.MOV.U32 R18, RZ, RZ, R14 ;  /* 0x000000ffff127224 */ /* 0x000fce00078e000e */
.L_x_9:
[----:B------:R-:W-:Y:S05]  /*1950*/  BSYNC.RECONVERGENT B1 ;  /* 0x0000000000017941 */ /* 0x000fea0003800200 */
.L_x_7:
[----:B------:R-:W-:Y:S01]  /*1960*/  IMAD.MOV.U32 R10, RZ, RZ, R2 ;  /* 0x000000ffff0a7224 */ /* 0x000fe200078e0002 */
[----:B------:R-:W-:Y:S01]  /*1970*/  MOV R13, R19 ;  /* 0x00000013000d7202 */ /* 0x000fe20000000f00 */
[----:B------:R-:W-:Y:S02]  /*1980*/  IMAD.MOV.U32 R11, RZ, RZ, 0x0 ;  /* 0x00000000ff0b7424 */ /* 0x000fe400078e00ff */
[----:B------:R-:W-:Y:S02]  /*1990*/  IMAD.MOV.U32 R12, RZ, RZ, R18 ;  /* 0x000000ffff0c7224 */ /* 0x000fe400078e0012 */
[----:B------:R-:W-:Y:S05]  /*19a0*/  RET.REL.NODEC R10 `(_Z5pricePfS_S_S_S_S_S_) ;  /* 0xffffffe40a947950 */ /* 0x000fea0003c3ffff */
        .weak           $__internal_1_$__cuda_sm20_sqrt_rn_f32_slowpath
        .type           $__internal_1_$__cuda_sm20_sqrt_rn_f32_slowpath,@function
        .size           $__internal_1_$__cuda_sm20_sqrt_rn_f32_slowpath,($__internal_2_$__cuda_sm3x_div_rn_noftz_f32_slowpath - $__internal_1_$__cuda_sm20_sqrt_rn_f32_slowpath)
$__internal_1_$__cuda_sm20_sqrt_rn_f32_slowpath:
[----:B------:R-:W-:-:S13]  /*19b0*/  LOP3.LUT P0, RZ, R3, 0x7fffffff, RZ, 0xc0, !PT ;  /* 0x7fffffff03ff7812 */ /* 0x000fda000780c0ff */
[----:B------:R-:W-:Y:S01]  /*19c0*/  @!P0 IMAD.MOV.U32 R2, RZ, RZ, R3 ;  /* 0x000000ffff028224 */ /* 0x000fe200078e0003 */
[----:B------:R-:W-:Y:S06]  /*19d0*/  @!P0 BRA `(.L_x_12) ;  /* 0x0000000000408947 */ /* 0x000fec0003800000 */
[----:B------:R-:W-:-:S13]  /*19e0*/  FSETP.GEU.FTZ.AND P0, PT, R3, RZ, PT ;  /* 0x000000ff0300720b */ /* 0x000fda0003f1e000 */
[----:B------:R-:W-:Y:S01]  /*19f0*/  @!P0 MOV R2, 0x7fffffff ;  /* 0x7fffffff00028802 */ /* 0x000fe20000000f00 */
[----:B------:R-:W-:Y:S06]  /*1a00*/  @!P0 BRA `(.L_x_12) ;  /* 0x0000000000348947 */ /* 0x000fec0003800000 */
[----:B------:R-:W-:-:S13]  /*1a10*/  FSETP.GTU.FTZ.AND P0, PT, |R3|, +INF , PT ;  /* 0x7f8000000300780b */ /* 0x000fda0003f1c200 */
[----:B------:R-:W-:Y:S01]  /*1a20*/  @P0 FADD.FTZ R2, R3, 1 ;  /* 0x3f80000003020421 */ /* 0x000fe20000010000 */
[----:B------:R-:W-:Y:S06]  /*1a30*/  @P0 BRA `(.L_x_12) ;  /* 0x0000000000280947 */ /* 0x000fec0003800000 */
[----:B------:R-:W-:-:S13]  /*1a40*/  FSETP.NEU.FTZ.AND P0, PT, |R3|, +INF , PT ;  /* 0x7f8000000300780b */ /* 0x000fda0003f1d200 */
[----:B------:R-:W-:-:S04]  /*1a50*/  @P0 FFMA R7, R3, 1.84467440737095516160e+19, RZ ;  /* 0x5f80000003070823 */ /* 0x000fc800000000ff */
[----:B------:R-:W0:Y:S02]  /*1a60*/  @P0 MUFU.RSQ R2, R7 ;  /* 0x0000000700020308 */ /* 0x000e240000001400 */
[----:B0-----:R-:W-:Y:S01]  /*1a70*/  @P0 FMUL.FTZ R8, R7, R2 ;  /* 0x0000000207080220 */ /* 0x001fe20000410000 */
[----:B------:R-:W-:Y:S01]  /*1a80*/  @P0 FMUL.FTZ R10, R2, 0.5 ;  /* 0x3f000000020a0820 */ /* 0x000fe20000410000 */
[----:B------:R-:W-:Y:S02]  /*1a90*/  @!P0 IMAD.MOV.U32 R2, RZ, RZ, R3 ;  /* 0x000000ffff028224 */ /* 0x000fe400078e0003 */
[----:B------:R-:W-:-:S04]  /*1aa0*/  @P0 FADD.FTZ R9, -R8, -RZ ;  /* 0x800000ff08090221 */ /* 0x000fc80000010100 */
[----:B------:R-:W-:-:S04]  /*1ab0*/  @P0 FFMA R9, R8, R9, R7 ;  /* 0x0000000908090223 */ /* 0x000fc80000000007 */
[----:B------:R-:W-:-:S04]  /*1ac0*/  @P0 FFMA R9, R9, R10, R8 ;  /* 0x0000000a09090223 */ /* 0x000fc80000000008 */
[----:B------:R-:W-:-:S07]  /*1ad0*/  @P0 FMUL.FTZ R2, R9, 2.3283064365386962891e-10 ;  /* 0x2f80000009020820 */ /* 0x000fce0000410000 */
.L_x_12:
[----:B------:R-:W-:Y:S02]  /*1ae0*/  HFMA2 R9, -RZ, RZ, 0, 0 ;  /* 0x00000000ff097431 */ /* 0x000fe400000001ff */
[----:B------:R-:W-:Y:S02]  /*1af0*/  IMAD.MOV.U32 R8, RZ, RZ, R11 ;  /* 0x000000ffff087224 */ /* 0x000fe400078e000b */
[----:B------:R-:W-:Y:S02]  /*1b00*/  IMAD.MOV.U32 R7, RZ, RZ, R2 ;  /* 0x000000ffff077224 */ /* 0x000fe400078e0002 */
[----:B------:R-:W-:Y:S05]  /*1b10*/  RET.REL.NODEC R8 `(_Z5pricePfS_S_S_S_S_S_) ;  /* 0xffffffe408387950 */ /* 0x000fea0003c3ffff */
        .weak           $__internal_2_$__cuda_sm3x_div_rn_noftz_f32_slowpath
        .type           $__internal_2_$__cuda_sm3x_div_rn_noftz_f32_slowpath,@function
        .size           $__internal_2_$__cuda_sm3x_div_rn_noftz_f32_slowpath,(.L_x_27 - $__internal_2_$__cuda_sm3x_div_rn_noftz_f32_slowpath)
$__internal_2_$__cuda_sm3x_div_rn_noftz_f32_slowpath:
[----:B------:R-:W-:Y:S01]  /*1b20*/  SHF.R.U32.HI R9, RZ, 0x17, R5 ;  /* 0x00000017ff097819 */ /* 0x000fe20000011605 */
[----:B------:R-:W-:Y:S01]  /*1b30*/  BSSY.RECONVERGENT B1, `(.L_x_13) ;  /* 0x0000064000017945 */ /* 0x000fe20003800200 */
[--C-:B------:R-:W-:Y:S01]  /*1b40*/  SHF.R.U32.HI R2, RZ, 0x17, R0.reuse ;  /* 0x00000017ff027819 */ /* 0x100fe20000011600 */
[----:B------:R-:W-:Y:S01]  /*1b50*/  IMAD.MOV.U32 R10, RZ, RZ, R0 ;  /* 0x000000ffff0a7224 */ /* 0x000fe200078e0000 */
[----:B------:R-:W-:Y:S02]  /*1b60*/  LOP3.LUT R9, R9, 0xff, RZ, 0xc0, !PT ;  /* 0x000000ff09097812 */ /* 0x000fe400078ec0ff */
[----:B------:R-:W-:Y:S02]  /*1b70*/  LOP3.LUT R2, R2, 0xff, RZ, 0xc0, !PT ;  /* 0x000000ff02027812 */ /* 0x000fe400078ec0ff */
[----:B------:R-:W-:Y:S01]  /*1b80*/  MOV R11, R5 ;  /* 0x00000005000b7202 */ /* 0x000fe20000000f00 */
[----:B------:R-:W-:Y:S02]  /*1b90*/  VIADD R13, R9, 0xffffffff ;  /* 0xffffffff090d7836 */ /* 0x000fe40000000000 */
[----:B------:R-:W-:-:S03]  /*1ba0*/  VIADD R12, R2, 0xffffffff ;  /* 0xffffffff020c7836 */ /* 0x000fc60000000000 */
[----:B------:R-:W-:-:S04]  /*1bb0*/  ISETP.GT.U32.AND P0, PT, R13, 0xfd, PT ;  /* 0x000000fd0d00780c */ /* 0x000fc80003f04070 */
[----:B------:R-:W-:-:S13]  /*1bc0*/  ISETP.GT.U32.OR P0, PT, R12, 0xfd, P0 ;  /* 0x000000fd0c00780c */ /* 0x000fda0000704470 */
[----:B------:R-:W-:Y:S01]  /*1bd0*/  @!P0 IMAD.MOV.U32 R7, RZ, RZ, RZ ;  /* 0x000000ffff078224 */ /* 0x000fe200078e00ff */
[----:B------:R-:W-:Y:S06]  /*1be0*/  @!P0 BRA `(.L_x_14) ;  /* 0x00000000005c8947 */ /* 0x000fec0003800000 */
[----:B------:R-:W-:Y:S02]  /*1bf0*/  FSETP.GTU.FTZ.AND P0, PT, |R0|, +INF , PT ;  /* 0x7f8000000000780b */ /* 0x000fe40003f1c200 */
[----:B------:R-:W-:-:S04]  /*1c00*/  FSETP.GTU.FTZ.AND P1, PT, |R5|, +INF , PT ;  /* 0x7f8000000500780b */ /* 0x000fc80003f3c200 */
[----:B------:R-:W-:-:S13]  /*1c10*/  PLOP3.LUT P0, PT, P0, P1, PT, 0xf8, 0x8f ;  /* 0x00000000008f781c */ /* 0x000fda0000703f70 */
[----:B------:R-:W-:Y:S05]  /*1c20*/  @P0 BRA `(.L_x_15) ;  /* 0x00000004004c0947 */ /* 0x000fea0003800000 */
[----:B------:R-:W-:-:S13]  /*1c30*/  LOP3.LUT P0, RZ, R11, 0x7fffffff, R10, 0xc8, !PT ;  /* 0x7fffffff0bff7812 */ /* 0x000fda000780c80a */
[----:B------:R-:W-:Y:S05]  /*1c40*/  @!P0 BRA `(.L_x_16) ;  /* 0x00000004003c8947 */ /* 0x000fea0003800000 */
[C---:B------:R-:W-:Y:S02]  /*1c50*/  FSETP.NEU.FTZ.AND P2, PT, |R0|.reuse, +INF , PT ;  /* 0x7f8000000000780b */ /* 0x040fe40003f5d200 */
[----:B------:R-:W-:Y:S02]  /*1c60*/  FSETP.NEU.FTZ.AND P1, PT, |R5|, +INF , PT ;  /* 0x7f8000000500780b */ /* 0x000fe40003f3d200 */
[----:B------:R-:W-:-:S11]  /*1c70*/  FSETP.NEU.FTZ.AND P0, PT, |R0|, +INF , PT ;  /* 0x7f8000000000780b */ /* 0x000fd60003f1d200 */
[----:B------:R-:W-:Y:S05]  /*1c80*/  @!P1 BRA !P2, `(.L_x_16) ;  /* 0x00000004002c9947 */ /* 0x000fea0005000000 */
[----:B------:R-:W-:-:S04]  /*1c90*/  LOP3.LUT P2, RZ, R10, 0x7fffffff, RZ, 0xc0, !PT ;  /* 0x7fffffff0aff7812 */ /* 0x000fc8000784c0ff */
[----:B------:R-:W-:-:S13]  /*1ca0*/  PLOP3.LUT P1, PT, P1, P2, PT, 0x2f, 0xf2 ;  /* 0x0000000000f2781c */ /* 0x000fda0000f24577 */
[----:B------:R-:W-:Y:S05]  /*1cb0*/  @P1 BRA `(.L_x_17) ;  /* 0x0000000400181947 */ /* 0x000fea0003800000 */
[----:B------:R-:W-:-:S04]  /*1cc0*/  LOP3.LUT P1, RZ, R11, 0x7fffffff, RZ, 0xc0, !PT ;  /* 0x7fffffff0bff7812 */ /* 0x000fc8000782c0ff */
[----:B------:R-:W-:-:S13]  /*1cd0*/  PLOP3.LUT P0, PT, P0, P1, PT, 0x2f, 0xf2 ;  /* 0x0000000000f2781c */ /* 0x000fda0000702577 */
[----:B------:R-:W-:Y:S05]  /*1ce0*/  @P0 BRA `(.L_x_18) ;  /* 0x0000000400000947 */ /* 0x000fea0003800000 */
[----:B------:R-:W-:Y:S02]  /*1cf0*/  ISETP.GE.AND P0, PT, R12, RZ, PT ;  /* 0x000000ff0c00720c */ /* 0x000fe40003f06270 */
[----:B------:R-:W-:-:S11]  /*1d00*/  ISETP.GE.AND P1, PT, R13, RZ, PT ;  /* 0x000000ff0d00720c */ /* 0x000fd60003f26270 */
[----:B------:R-:W-:Y:S02]  /*1d10*/  @P0 IMAD.MOV.U32 R7, RZ, RZ, RZ ;  /* 0x000000ffff070224 */ /* 0x000fe400078e00ff */
[----:B------:R-:W-:Y:S01]  /*1d20*/  @!P0 FFMA R10, R0, 1.84467440737095516160e+19, RZ ;  /* 0x5f800000000a8823 */ /* 0x000fe200000000ff */
[----:B------:R-:W-:Y:S02]  /*1d30*/  @!P0 IMAD.MOV.U32 R7, RZ, RZ, -0x40 ;  /* 0xffffffc0ff078424 */ /* 0x000fe400078e00ff */
[----:B------:R-:W-:-:S03]  /*1d40*/  @!P1 FFMA R11, R5, 1.84467440737095516160e+19, RZ ;  /* 0x5f800000050b9823 */ /* 0x000fc600000000ff */
[----:B------:R-:W-:-:S07]  /*1d50*/  @!P1 IADD3 R7, PT, PT, R7, 0x40, RZ ;  /* 0x0000004007079810 */ /* 0x000fce0007ffe0ff */
.L_x_14:
[----:B------:R-:W-:Y:S01]  /*1d60*/  LEA R12, R9, 0xc0800000, 0x17 ;  /* 0xc0800000090c7811 */ /* 0x000fe200078eb8ff */
[----:B------:R-:W-:Y:S04]  /*1d70*/  BSSY.RECONVERGENT B2, `(.L_x_19) ;  /* 0x0000036000027945 */ /* 0x000fe80003800200 */
[----:B------:R-:W-:Y:S02]  /*1d80*/  IMAD.IADD R12, R11, 0x1, -R12 ;  /* 0x000000010b0c7824 */ /* 0x000fe400078e0a0c */
[----:B------:R-:W-:Y:S02]  /*1d90*/  VIADD R11, R2, 0xffffff81 ;  /* 0xffffff81020b7836 */ /* 0x000fe40000000000 */
[----:B------:R-:W0:Y:S01]  /*1da0*/  MUFU.RCP R13, R12 ;  /* 0x0000000c000d7308 */ /* 0x000e220000001000 */
[----:B------:R-:W-:Y:S01]  /*1db0*/  FADD.FTZ R15, -R12, -RZ ;  /* 0x800000ff0c0f7221 */ /* 0x000fe20000010100 */
[----:B------:R-:W-:-:S03]  /*1dc0*/  IMAD R2, R11, -0x800000, R10 ;  /* 0xff8000000b027824 */ /* 0x000fc600078e020a */
[----:B0-----:R-:W-:-:S04]  /*1dd0*/  FFMA R14, R13, R15, 1 ;  /* 0x3f8000000d0e7423 */ /* 0x001fc8000000000f */
[----:B------:R-:W-:-:S04]  /*1de0*/  FFMA R17, R13, R14, R13 ;  /* 0x0000000e0d117223 */ /* 0x000fc8000000000d */
[----:B------:R-:W-:-:S04]  /*1df0*/  FFMA R10, R2, R17, RZ ;  /* 0x00000011020a7223 */ /* 0x000fc800000000ff */
[----:B------:R-:W-:-:S04]  /*1e00*/  FFMA R13, R15, R10, R2 ;  /* 0x0000000a0f0d7223 */ /* 0x000fc80000000002 */
[----:B------:R-:W-:Y:S01]  /*1e10*/  FFMA R14, R17, R13, R10 ;  /* 0x0000000d110e7223 */ /* 0x000fe2000000000a */
[----:B------:R-:W-:-:S03]  /*1e20*/  IADD3 R10, PT, PT, R11, 0x7f, -R9 ;  /* 0x0000007f0b0a7810 */ /* 0x000fc60007ffe809 */
[----:B------:R-:W-:Y:S02]  /*1e30*/  FFMA R15, R15, R14, R2 ;  /* 0x0000000e0f0f7223 */ /* 0x000fe40000000002 */
[----:B------:R-:W-:Y:S02]  /*1e40*/  IMAD.IADD R10, R10, 0x1, R7 ;  /* 0x000000010a0a7824 */ /* 0x000fe400078e0207 */
[----:B------:R-:W-:-:S05]  /*1e50*/  FFMA R2, R17, R15, R14 ;  /* 0x0000000f11027223 */ /* 0x000fca000000000e */
[----:B------:R-:W-:-:S04]  /*1e60*/  SHF.R.U32.HI R9, RZ, 0x17, R2 ;  /* 0x00000017ff097819 */ /* 0x000fc80000011602 */
[----:B------:R-:W-:-:S04]  /*1e70*/  LOP3.LUT R9, R9, 0xff, RZ, 0xc0, !PT ;  /* 0x000000ff09097812 */ /* 0x000fc800078ec0ff */
[----:B------:R-:W-:-:S05]  /*1e80*/  IADD3 R11, PT, PT, R9, R10, RZ ;  /* 0x0000000a090b7210 */ /* 0x000fca0007ffe0ff */
[----:B------:R-:W-:-:S05]  /*1e90*/  VIADD R7, R11, 0xffffffff ;  /* 0xffffffff0b077836 */ /* 0x000fca0000000000 */
[----:B------:R-:W-:-:S13]  /*1ea0*/  ISETP.GE.U32.AND P0, PT, R7, 0xfe, PT ;  /* 0x000000fe0700780c */ /* 0x000fda0003f06070 */
[----:B------:R-:W-:Y:S05]  /*1eb0*/  @!P0 BRA `(.L_x_20) ;  /* 0x0000000000808947 */ /* 0x000fea0003800000 */
[----:B------:R-:W-:-:S13]  /*1ec0*/  ISETP.GT.AND P0, PT, R11, 0xfe, PT ;  /* 0x000000fe0b00780c */ /* 0x000fda0003f04270 */
[----:B------:R-:W-:Y:S05]  /*1ed0*/  @P0 BRA `(.L_x_21) ;  /* 0x00000000006c0947 */ /* 0x000fea0003800000 */
[----:B------:R-:W-:-:S13]  /*1ee0*/  ISETP.GE.AND P0, PT, R11, 0x1, PT ;  /* 0x000000010b00780c */ /* 0x000fda0003f06270 */
[----:B------:R-:W-:Y:S05]  /*1ef0*/  @P0 BRA `(.L_x_22) ;  /* 0x0000000000740947 */ /* 0x000fea0003800000 */
[----:B------:R-:W-:Y:S02]  /*1f00*/  ISETP.GE.AND P0, PT, R11, -0x18, PT ;  /* 0xffffffe80b00780c */ /* 0x000fe40003f06270 */
[----:B------:R-:W-:-:S11]  /*1f10*/  LOP3.LUT R2, R2, 0x80000000, RZ, 0xc0, !PT ;  /* 0x8000000002027812 */ /* 0x000fd600078ec0ff */
[----:B------:R-:W-:Y:S05]  /*1f20*/  @!P0 BRA `(.L_x_22) ;  /* 0x0000000000688947 */ /* 0x000fea0003800000 */
[-CC-:B------:R-:W-:Y:S01]  /*1f30*/  FFMA.RZ R7, R17, R15.reuse, R14.reuse ;  /* 0x0000000f11077223 */ /* 0x180fe2000000c00e */
[----:B------:R-:W-:Y:S02]  /*1f40*/  VIADD R12, R11, 0x20 ;  /* 0x000000200b0c7836 */ /* 0x000fe40000000000 */
[-CC-:B------:R-:W-:Y:S01]  /*1f50*/  FFMA.RM R10, R17, R15.reuse, R14.reuse ;  /* 0x0000000f110a7223 */ /* 0x180fe2000000400e */
[----:B------:R-:W-:Y:S02]  /*1f60*/  ISETP.NE.AND P2, PT, R11, RZ, PT ;  /* 0x000000ff0b00720c */ /* 0x000fe40003f45270 */
[----:B------:R-:W-:Y:S01]  /*1f70*/  LOP3.LUT R9, R7, 0x7fffff, RZ, 0xc0, !PT ;  /* 0x007fffff07097812 */ /* 0x000fe200078ec0ff */
[----:B------:R-:W-:Y:S01]  /*1f80*/  FFMA.RP R7, R17, R15, R14 ;  /* 0x0000000f11077223 */ /* 0x000fe2000000800e */
[----:B------:R-:W-:Y:S01]  /*1f90*/  ISETP.NE.AND P1, PT, R11, RZ, PT ;  /* 0x000000ff0b00720c */ /* 0x000fe20003f25270 */
[----:B------:R-:W-:Y:S01]  /*1fa0*/  IMAD.MOV R11, RZ, RZ, -R11 ;  /* 0x000000ffff0b7224 */ /* 0x000fe200078e0a0b */
[----:B------:R-:W-:-:S02]  /*1fb0*/  LOP3.LUT R9, R9, 0x800000, RZ, 0xfc, !PT ;  /* 0x0080000009097812 */ /* 0x000fc400078efcff */
[----:B------:R-:W-:Y:S02]  /*1fc0*/  FSETP.NEU.FTZ.AND P0, PT, R7, R10, PT ;  /* 0x0000000a0700720b */ /* 0x000fe40003f1d000 */
[----:B------:R-:W-:Y:S02]  /*1fd0*/  SHF.L.U32 R12, R9, R12, RZ ;  /* 0x0000000c090c7219 */ /* 0x000fe400000006ff */
[----:B------:R-:W-:Y:S02]  /*1fe0*/  SEL R10, R11, RZ, P2 ;  /* 0x000000ff0b0a7207 */ /* 0x000fe40001000000 */
[----:B------:R-:W-:Y:S02]  /*1ff0*/  ISETP.NE.AND P1, PT, R12, RZ, P1 ;  /* 0x000000ff0c00720c */ /* 0x000fe40000f25270 */
[----:B------:R-:W-:Y:S02]  /*2000*/  SHF.R.U32.HI R10, RZ, R10, R9 ;  /* 0x0000000aff0a7219 */ /* 0x000fe40000011609 */
[----:B------:R-:W-:-:S02]  /*2010*/  PLOP3.LUT P0, PT, P0, P1, PT, 0xf8, 0x8f ;  /* 0x00000000008f781c */ /* 0x000fc40000703f70 */
[----:B------:R-:W-:Y:S02]  /*2020*/  SHF.R.U32.HI R12, RZ, 0x1, R10 ;  /* 0x00000001ff0c7819 */ /* 0x000fe4000001160a */
[----:B------:R-:W-:-:S04]  /*2030*/  SEL R7, RZ, 0x1, !P0 ;  /* 0x00000001ff077807 */ /* 0x000fc80004000000 */
[----:B------:R-:W-:-:S04]  /*2040*/  LOP3.LUT R7, R7, 0x1, R12, 0xf8, !PT ;  /* 0x0000000107077812 */ /* 0x000fc800078ef80c */
[----:B------:R-:W-:-:S04]  /*2050*/  LOP3.LUT R7, R7, R10, RZ, 0xc0, !PT ;  /* 0x0000000a07077212 */ /* 0x000fc800078ec0ff */
[----:B------:R-:W-:-:S04]  /*2060*/  IADD3 R7, PT, PT, R12, R7, RZ ;  /* 0x000000070c077210 */ /* 0x000fc80007ffe0ff */
[----:B------:R-:W-:Y:S01]  /*2070*/  LOP3.LUT R2, R7, R2, RZ, 0xfc, !PT ;  /* 0x0000000207027212 */ /* 0x000fe200078efcff */
[----:B------:R-:W-:Y:S06]  /*2080*/  BRA `(.L_x_22) ;  /* 0x0000000000107947 */ /* 0x000fec0003800000 */
.L_x_21:
[----:B------:R-:W-:-:S04]  /*2090*/  LOP3.LUT R2, R2, 0x80000000, RZ, 0xc0, !PT ;  /* 0x8000000002027812 */ /* 0x000fc800078ec0ff */
[----:B------:R-:W-:Y:S01]  /*20a0*/  LOP3.LUT R2, R2, 0x7f800000, RZ, 0xfc, !PT ;  /* 0x7f80000002027812 */ /* 0x000fe200078efcff */
[----:B------:R-:W-:Y:S06]  /*20b0*/  BRA `(.L_x_22) ;  /* 0x0000000000047947 */ /* 0x000fec0003800000 */
.L_x_20:
[----:B------:R-:W-:-:S07]  /*20c0*/  IMAD R2, R10, 0x800000, R2 ;  /* 0x008000000a027824 */ /* 0x000fce00078e0202 */
.L_x_22:
[----:B------:R-:W-:Y:S05]  /*20d0*/  BSYNC.RECONVERGENT B2 ;  /* 0x0000000000027941 */ /* 0x000fea0003800200 */
.L_x_19:
[----:B------:R-:W-:Y:S05]  /*20e0*/  BRA `(.L_x_23) ;  /* 0x0000000000207947 */ /* 0x000fea0003800000 */
.L_x_18:
[----:B------:R-:W-:-:S04]  /*20f0*/  LOP3.LUT R2, R11, 0x80000000, R10, 0x48, !PT ;  /* 0x800000000b027812 */ /* 0x000fc800078e480a */
[----:B------:R-:W-:Y:S01]  /*2100*/  LOP3.LUT R2, R2, 0x7f800000, RZ, 0xfc, !PT ;  /* 0x7f80000002027812 */ /* 0x000fe200078efcff */
[----:B------:R-:W-:Y:S06]  /*2110*/  BRA `(.L_x_23) ;  /* 0x0000000000147947 */ /* 0x000fec0003800000 */
.L_x_17:
[----:B------:R-:W-:Y:S01]  /*2120*/  LOP3.LUT R2, R11, 0x80000000, R10, 0x48, !PT ;  /* 0x800000000b027812 */ /* 0x000fe200078e480a */
[----:B------:R-:W-:Y:S06]  /*2130*/  BRA `(.L_x_23) ;  /* 0x00000000000c7947 */ /* 0x000fec0003800000 */
.L_x_16:
[----:B------:R-:W0:Y:S01]  /*2140*/  MUFU.RSQ R2, -QNAN ;  /* 0xffc0000000027908 */ /* 0x000e220000001400 */
[----:B------:R-:W-:Y:S05]  /*2150*/  BRA `(.L_x_23) ;  /* 0x0000000000047947 */ /* 0x000fea0003800000 */
.L_x_15:
[----:B------:R-:W-:-:S07]  /*2160*/  FADD.FTZ R2, R0, R5 ;  /* 0x0000000500027221 */ /* 0x000fce0000010000 */
.L_x_23:
[----:B------:R-:W-:Y:S05]  /*2170*/  BSYNC.RECONVERGENT B1 ;  /* 0x0000000000017941 */ /* 0x000fea0003800200 */
.L_x_13:
[----:B------:R-:W-:-:S04]  /*2180*/  IMAD.MOV.U32 R9, RZ, RZ, 0x0 ;  /* 0x00000000ff097424 */ /* 0x000fc800078e00ff */
[----:B0-----:R-:W-:Y:S05]  /*2190*/  RET.REL.NODEC R8 `(_Z5pricePfS_S_S_S_S_S_) ;  /* 0xffffffdc08987950 */ /* 0x001fea0003c3ffff */
.L_x_24:
[----:B------:R-:W-:-:S00]  /*21a0*/  BRA `(.L_x_24) ;  /* 0xfffffffc00fc7947 */ /* 0x000fc0000383ffff */
[----:B------:R-:W-:-:S00]  /*21b0*/  NOP ;  /* 0x0000000000007918 */ /* 0x000fc00000000000 */
        /* <DEDUP_REMOVED lines=12> */
.L_x_27:


//--------------------- .nv.shared.reserved.0     --------------------------
	.section	.nv.shared.reserved.0,"aw",@nobits
	.weak		__nv_reservedSMEM_offset_0_alias
	.size		__nv_reservedSMEM_offset_0_alias, 0, 64
	.other		__nv_reservedSMEM_offset_0_alias,@"STO_CUDA_RESERVED_SHARED STV_DEFAULT"
__nv_reservedSMEM_offset_0_alias:
	.zero		0
	.zero		64


//--------------------- .nv.constant0._Z5pricePfS_S_S_S_S_S_ --------------------------
	.section	.nv.constant0._Z5pricePfS_S_S_S_S_S_,"a",@progbits
	.sectionflags	@""
	.align	4
.nv.constant0._Z5pricePfS_S_S_S_S_S_:
	.zero		952


//--------------------- SYMBOLS --------------------------

	.type		.nv.reservedSmem.offset0,@object
	.size		.nv.reservedSmem.offset0,0x4
